// auto-generated by cutlass_sweep.gemm — config: {"arch": "sm_100", "cluster_m": 1, "cluster_n": 2, "dtype": "int8", "stages": 5, "tile_k": 64, "tile_m": 64, "tile_n": 256}
#include "cutlass/cutlass.h"
#include "cutlass/gemm/collective/collective_builder.hpp"
#include "cutlass/gemm/device/gemm_universal_adapter.h"
#include "cutlass/gemm/kernel/gemm_universal.hpp"
#include "cutlass/epilogue/collective/collective_builder.hpp"

using ElemA = int8_t;
using ElemB = int8_t;
using ElemCD = int8_t;
using Acc  = int32_t;
using TileShape    = cute::Shape<cute::_64, cute::_256, cute::_64>;
using ClusterShape = cute::Shape<cute::_1, cute::_2, cute::_1>;

using CollectiveEpilogue = typename cutlass::epilogue::collective::CollectiveBuilder<
    cutlass::arch::Sm100, cutlass::arch::OpClassTensorOp,
    TileShape, ClusterShape,
    cutlass::epilogue::collective::EpilogueTileAuto,
    Acc, Acc,
    ElemCD, cutlass::layout::RowMajor, 128 / cutlass::sizeof_bits<ElemCD>::value,
    ElemCD, cutlass::layout::RowMajor, 128 / cutlass::sizeof_bits<ElemCD>::value,
    cutlass::epilogue::collective::EpilogueScheduleAuto
  >::CollectiveOp;

using CollectiveMainloop = typename cutlass::gemm::collective::CollectiveBuilder<
    cutlass::arch::Sm100, cutlass::arch::OpClassTensorOp,
    ElemA, cutlass::layout::RowMajor, 128 / cutlass::sizeof_bits<ElemA>::value,
    ElemB, cutlass::layout::ColumnMajor, 128 / cutlass::sizeof_bits<ElemB>::value,
    Acc,
    TileShape, ClusterShape,
    cutlass::gemm::collective::StageCount<5>,
    cutlass::gemm::collective::KernelScheduleAuto
  >::CollectiveOp;

using GemmKernel = cutlass::gemm::kernel::GemmUniversal<
    cute::Shape<int,int,int,int>,
    CollectiveMainloop,
    CollectiveEpilogue
>;
using Gemm = cutlass::gemm::device::GemmUniversalAdapter<GemmKernel>;

// Force the device kernel symbol into the cubin without needing a host main.
auto* _anchor = &cutlass::device_kernel<GemmKernel>;


// ===== COMPILED SASS (sm_100a) =====

	.target	sm_100a

	.elftype	@"ET_EXEC"


//--------------------- .note.nv.tkinfo           --------------------------
	.section	.note.nv.tkinfo,"",@"SHT_NOTE"
	.sectionflags	@"SHF_NOTE_NV_TKINFO"
	.tkinfo
        /*0018*/ 	.word	0x00000002
        /*0030*/ 	.string	""
        /*0030*/ 	.string	"ptxas"
        /*0030*/ 	.string	"Cuda compilation tools, release 13.0, V13.0.88"
        /*0030*/ 	.string	"Build cuda_13.0.r13.0/compiler.36424714_0"
        /*0030*/ 	.string	"-arch sm_100a -m 64 "



//--------------------- .note.nv.cuinfo           --------------------------
	.section	.note.nv.cuinfo,"",@"SHT_NOTE"
	.sectionflags	@"SHF_NOTE_NV_CUINFO"
        /*0018*/ 	.short	0x0002
        /*001a*/ 	.short	0x0064
        /*001c*/ 	.short	0x0082
	.zero		2


//--------------------- .nv.info                  --------------------------
	.section	.nv.info,"",@"SHT_CUDA_INFO"
	.align	4


	//----- nvinfo : EIATTR_REGCOUNT
	.align		4
        /*0000*/ 	.byte	0x04, 0x2f
        /*0002*/ 	.short	(.L_20 - .L_19)
	.align		4
.L_19:
        /*0004*/ 	.word	index@(_ZN7cutlass13device_kernelINS_4gemm6kernel13GemmUniversalIN4cute5tupleIJiiiiEEENS1_10collective13CollectiveMmaINS1_35MainloopSm100TmaUmmaWarpSpecializedILi5ELi2ELi4ENS5_IJNS4_1CILi1EEENSA_ILi2EEESB_EEEEENS5_IJNSA_ILi64EEENSA_ILi256EEESF_EEEaNS5_IJlSB_lEEEaSI_NS4_8TiledMMAINS4_8MMA_AtomIJNS4_15SM100_MMA_S8_SSIaaiLi64ELi256ELNS4_4UMMA5MajorE0ELSN_0ELNSM_8SaturateE0EEEEEENS4_6LayoutINS5_IJSB_SB_SB_EEENS5_IJNSA_ILi0EEEST_ST_EEEEENS5_IJNS4_10UnderscoreESW_SW_EEEEENS4_23SM90_TMA_LOAD_MULTICASTENS4_14ComposedLayoutINS4_7SwizzleILi2ELi4ELi3EEENS4_18smem_ptr_flag_bitsILi8EEENSR_INS5_IJNSA_ILi8EEESF_EEENS5_IJSF_SB_EEEEEEEvNS4_8identityENS4_13SM90_TMA_LOADES19_vS1A_EENS_8epilogue10collective18CollectiveEpilogueINS1D_23Sm100TmaWarpSpecializedILi4ELi2ELi32ELb0ELb0EEEJSH_NS5_IJNSR_ISF_SB_EES1I_EEEaSI_aSI_NS1D_6fusion15FusionCallbacksIS1H_NS1K_17LinearCombinationIaiaiLNS_15FloatRoundStyleE2EEESH_S1J_JEEENS4_5SM1004TMEM4LOAD26SM100_TMEM_LOAD_16dp32b32xES1B_S19_NS4_39AutoVectorizingCopyWithAssumedAlignmentILi128EEENS4_14SM90_TMA_STOREES19_S1V_S1V_EEEvvEEEEvNT_6ParamsE)
        /*0008*/ 	.word	0x0000005c


	//----- nvinfo : EIATTR_FRAME_SIZE
	.align		4
.L_20:
        /*000c*/ 	.byte	0x04, 0x11
        /*000e*/ 	.short	(.L_22 - .L_21)
	.align		4
.L_21:
        /*0010*/ 	.word	index@($__internal_2_$__cuda_sm10x_tcgen05_guardrail_trap_unallocated_columns_being_dealloced)
        /*0014*/ 	.word	0x00000000


	//----- nvinfo : EIATTR_FRAME_SIZE
	.align		4
.L_22:
        /*0018*/ 	.byte	0x04, 0x11
        /*001a*/ 	.short	(.L_24 - .L_23)
	.align		4
.L_23:
        /*001c*/ 	.word	index@($__internal_1_$__cuda_sm10x_tcgen05_guardrail_trap_phase_invalid_during_alloc)
        /*0020*/ 	.word	0x00000000


	//----- nvinfo : EIATTR_FRAME_SIZE
	.align		4
.L_24:
        /*0024*/ 	.byte	0x04, 0x11
        /*0026*/ 	.short	(.L_26 - .L_25)
	.align		4
.L_25:
        /*0028*/ 	.word	index@($__internal_0_$__cuda_sm10x_tcgen05_guardrail_trap_col_being_dealloced_not_returned_by_alloc)
        /*002c*/ 	.word	0x00000000


	//----- nvinfo : EIATTR_FRAME_SIZE
	.align		4
.L_26:
        /*0030*/ 	.byte	0x04, 0x11
        /*0032*/ 	.short	(.L_28 - .L_27)
	.align		4
.L_27:
        /*0034*/ 	.word	index@(_ZN7cutlass13device_kernelINS_4gemm6kernel13GemmUniversalIN4cute5tupleIJiiiiEEENS1_10collective13CollectiveMmaINS1_35MainloopSm100TmaUmmaWarpSpecializedILi5ELi2ELi4ENS5_IJNS4_1CILi1EEENSA_ILi2EEESB_EEEEENS5_IJNSA_ILi64EEENSA_ILi256EEESF_EEEaNS5_IJlSB_lEEEaSI_NS4_8TiledMMAINS4_8MMA_AtomIJNS4_15SM100_MMA_S8_SSIaaiLi64ELi256ELNS4_4UMMA5MajorE0ELSN_0ELNSM_8SaturateE0EEEEEENS4_6LayoutINS5_IJSB_SB_SB_EEENS5_IJNSA_ILi0EEEST_ST_EEEEENS5_IJNS4_10UnderscoreESW_SW_EEEEENS4_23SM90_TMA_LOAD_MULTICASTENS4_14ComposedLayoutINS4_7SwizzleILi2ELi4ELi3EEENS4_18smem_ptr_flag_bitsILi8EEENSR_INS5_IJNSA_ILi8EEESF_EEENS5_IJSF_SB_EEEEEEEvNS4_8identityENS4_13SM90_TMA_LOADES19_vS1A_EENS_8epilogue10collective18CollectiveEpilogueINS1D_23Sm100TmaWarpSpecializedILi4ELi2ELi32ELb0ELb0EEEJSH_NS5_IJNSR_ISF_SB_EES1I_EEEaSI_aSI_NS1D_6fusion15FusionCallbacksIS1H_NS1K_17LinearCombinationIaiaiLNS_15FloatRoundStyleE2EEESH_S1J_JEEENS4_5SM1004TMEM4LOAD26SM100_TMEM_LOAD_16dp32b32xES1B_S19_NS4_39AutoVectorizingCopyWithAssumedAlignmentILi128EEENS4_14SM90_TMA_STOREES19_S1V_S1V_EEEvvEEEEvNT_6ParamsE)
        /*0038*/ 	.word	0x00000000


	//----- nvinfo : EIATTR_MIN_STACK_SIZE
	.align		4
.L_28:
        /*003c*/ 	.byte	0x04, 0x12
        /*003e*/ 	.short	(.L_30 - .L_29)
	.align		4
.L_29:
        /*0040*/ 	.word	index@(_ZN7cutlass13device_kernelINS_4gemm6kernel13GemmUniversalIN4cute5tupleIJiiiiEEENS1_10collective13CollectiveMmaINS1_35MainloopSm100TmaUmmaWarpSpecializedILi5ELi2ELi4ENS5_IJNS4_1CILi1EEENSA_ILi2EEESB_EEEEENS5_IJNSA_ILi64EEENSA_ILi256EEESF_EEEaNS5_IJlSB_lEEEaSI_NS4_8TiledMMAINS4_8MMA_AtomIJNS4_15SM100_MMA_S8_SSIaaiLi64ELi256ELNS4_4UMMA5MajorE0ELSN_0ELNSM_8SaturateE0EEEEEENS4_6LayoutINS5_IJSB_SB_SB_EEENS5_IJNSA_ILi0EEEST_ST_EEEEENS5_IJNS4_10UnderscoreESW_SW_EEEEENS4_23SM90_TMA_LOAD_MULTICASTENS4_14ComposedLayoutINS4_7SwizzleILi2ELi4ELi3EEENS4_18smem_ptr_flag_bitsILi8EEENSR_INS5_IJNSA_ILi8EEESF_EEENS5_IJSF_SB_EEEEEEEvNS4_8identityENS4_13SM90_TMA_LOADES19_vS1A_EENS_8epilogue10collective18CollectiveEpilogueINS1D_23Sm100TmaWarpSpecializedILi4ELi2ELi32ELb0ELb0EEEJSH_NS5_IJNSR_ISF_SB_EES1I_EEEaSI_aSI_NS1D_6fusion15FusionCallbacksIS1H_NS1K_17LinearCombinationIaiaiLNS_15FloatRoundStyleE2EEESH_S1J_JEEENS4_5SM1004TMEM4LOAD26SM100_TMEM_LOAD_16dp32b32xES1B_S19_NS4_39AutoVectorizingCopyWithAssumedAlignmentILi128EEENS4_14SM90_TMA_STOREES19_S1V_S1V_EEEvvEEEEvNT_6ParamsE)
        /*0044*/ 	.word	0x00000000
.L_30:


//--------------------- .nv.compat                --------------------------
	.section	.nv.compat,"",@"SHT_CUDA_COMPAT_INFO"
	.align	4
        /*0000*/ 	.byte	0x02, 0x09, 0x01, 0x00, 0x02, 0x02, 0x03, 0x00, 0x02, 0x05, 0x06, 0x00, 0x03, 0x07, 0x01, 0x01
        /*0010*/ 	.byte	0x02, 0x03, 0x01, 0x00, 0x02, 0x06, 0x01, 0x00, 0x04, 0x0b, 0x08, 0x00, 0x01, 0x00, 0x00, 0x00
        /*0020*/ 	.byte	0x00, 0x00, 0x00, 0x00


//--------------------- .nv.info._ZN7cutlass13device_kernelINS_4gemm6kernel13GemmUniversalIN4cute5tupleIJiiiiEEENS1_10collective13CollectiveMmaINS1_35MainloopSm100TmaUmmaWarpSpecializedILi5ELi2ELi4ENS5_IJNS4_1CILi1EEENSA_ILi2EEESB_EEEEENS5_IJNSA_ILi64EEENSA_ILi256EEESF_EEEaNS5_IJlSB_lEEEaSI_NS4_8TiledMMAINS4_8MMA_AtomIJNS4_15SM100_MMA_S8_SSIaaiLi64ELi256ELNS4_4UMMA5MajorE0ELSN_0ELNSM_8SaturateE0EEEEEENS4_6LayoutINS5_IJSB_SB_SB_EEENS5_IJNSA_ILi0EEEST_ST_EEEEENS5_IJNS4_10UnderscoreESW_SW_EEEEENS4_23SM90_TMA_LOAD_MULTICASTENS4_14ComposedLayoutINS4_7SwizzleILi2ELi4ELi3EEENS4_18smem_ptr_flag_bitsILi8EEENSR_INS5_IJNSA_ILi8EEESF_EEENS5_IJSF_SB_EEEEEEEvNS4_8identityENS4_13SM90_TMA_LOADES19_vS1A_EENS_8epilogue10collective18CollectiveEpilogueINS1D_23Sm100TmaWarpSpecializedILi4ELi2ELi32ELb0ELb0EEEJSH_NS5_IJNSR_ISF_SB_EES1I_EEEaSI_aSI_NS1D_6fusion15FusionCallbacksIS1H_NS1K_17LinearCombinationIaiaiLNS_15FloatRoundStyleE2EEESH_S1J_JEEENS4_5SM1004TMEM4LOAD26SM100_TMEM_LOAD_16dp32b32xES1B_S19_NS4_39AutoVectorizingCopyWithAssumedAlignmentILi128EEENS4_14SM90_TMA_STOREES19_S1V_S1V_EEEvvEEEEvNT_6ParamsE --------------------------
	.section	.nv.info._ZN7cutlass13device_kernelINS_4gemm6kernel13GemmUniversalIN4cute5tupleIJiiiiEEENS1_10collective13CollectiveMmaINS1_35MainloopSm100TmaUmmaWarpSpecializedILi5ELi2ELi4ENS5_IJNS4_1CILi1EEENSA_ILi2EEESB_EEEEENS5_IJNSA_ILi64EEENSA_ILi256EEESF_EEEaNS5_IJlSB_lEEEaSI_NS4_8TiledMMAINS4_8MMA_AtomIJNS4_15SM100_MMA_S8_SSIaaiLi64ELi256ELNS4_4UMMA5MajorE0ELSN_0ELNSM_8SaturateE0EEEEEENS4_6LayoutINS5_IJSB_SB_SB_EEENS5_IJNSA_ILi0EEEST_ST_EEEEENS5_IJNS4_10UnderscoreESW_SW_EEEEENS4_23SM90_TMA_LOAD_MULTICASTENS4_14ComposedLayoutINS4_7SwizzleILi2ELi4ELi3EEENS4_18smem_ptr_flag_bitsILi8EEENSR_INS5_IJNSA_ILi8EEESF_EEENS5_IJSF_SB_EEEEEEEvNS4_8identityENS4_13SM90_TMA_LOADES19_vS1A_EENS_8epilogue10collective18CollectiveEpilogueINS1D_23Sm100TmaWarpSpecializedILi4ELi2ELi32ELb0ELb0EEEJSH_NS5_IJNSR_ISF_SB_EES1I_EEEaSI_aSI_NS1D_6fusion15FusionCallbacksIS1H_NS1K_17LinearCombinationIaiaiLNS_15FloatRoundStyleE2EEESH_S1J_JEEENS4_5SM1004TMEM4LOAD26SM100_TMEM_LOAD_16dp32b32xES1B_S19_NS4_39AutoVectorizingCopyWithAssumedAlignmentILi128EEENS4_14SM90_TMA_STOREES19_S1V_S1V_EEEvvEEEEvNT_6ParamsE,"",@"SHT_CUDA_INFO"
	.sectionflags	@""
	.align	4


	//----- nvinfo : EIATTR_CUDA_API_VERSION
	.align		4
        /*0000*/ 	.byte	0x04, 0x37
        /*0002*/ 	.short	(.L_32 - .L_31)
.L_31:
        /*0004*/ 	.word	0x00000082


	//----- nvinfo : EIATTR_KPARAM_INFO
	.align		4
.L_32:
        /*0008*/ 	.byte	0x04, 0x17
        /*000a*/ 	.short	(.L_34 - .L_33)
.L_33:
        /*000c*/ 	.word	0x00000000
        /*0010*/ 	.short	0x0000
        /*0012*/ 	.short	0x0000
        /*0014*/ 	.byte	0x00, 0xf0, 0x01, 0x20


	//----- nvinfo : EIATTR_AT_ENTRY_FRAGMENTS
	.align		4
.L_34:
        /*0018*/ 	.byte	0x04, 0x4f
        /*001a*/ 	.short	(.L_36 - .L_35)


	//   ....[0]....
.L_35:
        /*001c*/ 	.word	0x00000006


	//----- nvinfo : EIATTR_RESERVED_SMEM_USED
	.align		4
.L_36:
        /*0020*/ 	.byte	0x01, 0x41
	.zero		2


	//----- nvinfo : EIATTR_SPARSE_MMA_MASK
	.align		4
        /*0024*/ 	.byte	0x03, 0x50
        /*0026*/ 	.short	0x0000


	//----- nvinfo : EIATTR_TCGEN05_1CTA_USED
	.align		4
        /*0028*/ 	.byte	0x01, 0x51
	.zero		2


	//----- nvinfo : EIATTR_MAXREG_COUNT
	.align		4
        /*002c*/ 	.byte	0x03, 0x1b
        /*002e*/ 	.short	0x00ff


	//----- nvinfo : EIATTR_NUM_BARRIERS
	.align		4
        /*0030*/ 	.byte	0x02, 0x4c
        /*0032*/ 	.byte	0x07
	.zero		1


	//----- nvinfo : EIATTR_EXTERNS
	.align		4
        /*0034*/ 	.byte	0x04, 0x0f
        /*0036*/ 	.short	(.L_38 - .L_37)


	//   ....[0]....
	.align		4
.L_37:
        /*0038*/ 	.word	index@(__assertfail)


	//----- nvinfo : EIATTR_MERCURY_ISA_VERSION
	.align		4
.L_38:
        /*003c*/ 	.byte	0x03, 0x5f
        /*003e*/ 	.short	0x0101


	//----- nvinfo : EIATTR_INT_WARP_WIDE_INSTR_OFFSETS
	.align		4
        /*0040*/ 	.byte	0x04, 0x31
        /*0042*/ 	.short	(.L_40 - .L_39)


	//   ....[0]....
.L_39:
        /*0044*/ 	.word	0x00003cd0


	//   ....[1]....
        /*0048*/ 	.word	0x00003d00


	//   ....[2]....
        /*004c*/ 	.word	0x00003d20


	//   ....[3]....
        /*0050*/ 	.word	0x00004860


	//   ....[4]....
        /*0054*/ 	.word	0x000048d0


	//   ....[5]....
        /*0058*/ 	.word	0x000049b0


	//   ....[6]....
        /*005c*/ 	.word	0x00004a30


	//   ....[7]....
        /*0060*/ 	.word	0x00004b30


	//   ....[8]....
        /*0064*/ 	.word	0x00004bb0


	//   ....[9]....
        /*0068*/ 	.word	0x00004ca0


	//   ....[10]....
        /*006c*/ 	.word	0x00004d50


	//----- nvinfo : EIATTR_COOP_GROUP_MASK_REGIDS
	.align		4
.L_40:
        /*0070*/ 	.byte	0x04, 0x29
        /*0072*/ 	.short	(.L_42 - .L_41)


	//   ....[0]....
.L_41:
        /*0074*/ 	.word	0xffffffff


	//   ....[1]....
        /*0078*/ 	.word	0xffffffff


	//   ....[2]....
        /*007c*/ 	.word	0xffffffff


	//   ....[3]....
        /*0080*/ 	.word	0xffffffff


	//   ....[4]....
        /*0084*/ 	.word	0xffffffff


	//   ....[5]....
        /*0088*/ 	.word	0xffffffff


	//   ....[6]....
        /*008c*/ 	.word	0xffffffff


	//   ....[7]....
        /*0090*/ 	.word	0xffffffff


	//   ....[8]....
        /*0094*/ 	.word	0xffffffff


	//   ....[9]....
        /*0098*/ 	.word	0xffffffff


	//   ....[10]....
        /*009c*/ 	.word	0xffffffff


	//   ....[11]....
        /*00a0*/ 	.word	0xffffffff


	//   ....[12]....
        /*00a4*/ 	.word	0xffffffff


	//   ....[13]....
        /*00a8*/ 	.word	0xffffffff


	//----- nvinfo : EIATTR_COOP_GROUP_INSTR_OFFSETS
	.align		4
.L_42:
        /*00ac*/ 	.byte	0x04, 0x28
        /*00ae*/ 	.short	(.L_44 - .L_43)


	//   ....[0]....
.L_43:
        /*00b0*/ 	.word	0x00000080


	//   ....[1]....
        /*00b4*/ 	.word	0x000004f0


	//   ....[2]....
        /*00b8*/ 	.word	0x000006c0


	//   ....[3]....
        /*00bc*/ 	.word	0x00000860


	//   ....[4]....
        /*00c0*/ 	.word	0x00000960


	//   ....[5]....
        /*00c4*/ 	.word	0x00000ad0


	//   ....[6]....
        /*00c8*/ 	.word	0x00000c70


	//   ....[7]....
        /*00cc*/ 	.word	0x00000e20


	//   ....[8]....
        /*00d0*/ 	.word	0x00002050


	//   ....[9]....
        /*00d4*/ 	.word	0x00002fa0


	//   ....[10]....
        /*00d8*/ 	.word	0x000031b0


	//   ....[11]....
        /*00dc*/ 	.word	0x000031e0


	//   ....[12]....
        /*00e0*/ 	.word	0x00003bb0


	//   ....[13]....
        /*00e4*/ 	.word	0x00003de0


	//----- nvinfo : EIATTR_VRC_CTA_INIT_COUNT
	.align		4
.L_44:
        /*00e8*/ 	.byte	0x02, 0x4a
        /*00ea*/ 	.byte	0x80
	.zero		1


	//----- nvinfo : EIATTR_SYSCALL_OFFSETS
	.align		4
        /*00ec*/ 	.byte	0x04, 0x46
        /*00ee*/ 	.short	(.L_46 - .L_45)


	//   ....[0]....
.L_45:
        /*00f0*/ 	.word	0x000059e0


	//   ....[1]....
        /*00f4*/ 	.word	0x00005b20


	//   ....[2]....
        /*00f8*/ 	.word	0x00006350


	//   ....[3]....
        /*00fc*/ 	.word	0x000070f0


	//   ....[4]....
        /*0100*/ 	.word	0x00007e40


	//   ....[5]....
        /*0104*/ 	.word	0x00008bb0


	//----- nvinfo : EIATTR_MBARRIER_INSTR_OFFSETS
	.align		4
.L_46:
        /*0108*/ 	.byte	0x04, 0x39
        /*010a*/ 	.short	(.L_48 - .L_47)


	//   ....[0]....
.L_47:
        /*010c*/ 	.word	0x00000610
        /*0110*/ 	.word	0x000000ff
        /*0114*/ 	.word	0x00000000
        /*0118*/ 	.short	0x0100
        /*011a*/ 	.byte	0x04
	.zero		1


	//   ....[1]....
        /*011c*/ 	.word	0x00000620
        /*0120*/ 	.word	0x000000ff
        /*0124*/ 	.word	0x00000028
        /*0128*/ 	.short	0x0100
        /*012a*/ 	.byte	0x04
	.zero		1


	//   ....[2]....
        /*012c*/ 	.word	0x00000630
        /*0130*/ 	.word	0x000000ff
        /*0134*/ 	.word	0x00000008
        /*0138*/ 	.short	0x0100
        /*013a*/ 	.byte	0x04
	.zero		1


	//   ....[3]....
        /*013c*/ 	.word	0x00000640
        /*0140*/ 	.word	0x000000ff
        /*0144*/ 	.word	0x00000030
        /*0148*/ 	.short	0x0100
        /*014a*/ 	.byte	0x04
	.zero		1


	//   ....[4]....
        /*014c*/ 	.word	0x00000650
        /*0150*/ 	.word	0x000000ff
        /*0154*/ 	.word	0x00000010
        /*0158*/ 	.short	0x0100
        /*015a*/ 	.byte	0x04
	.zero		1


	//   ....[5]....
        /*015c*/ 	.word	0x00000660
        /*0160*/ 	.word	0x000000ff
        /*0164*/ 	.word	0x00000038
        /*0168*/ 	.short	0x0100
        /*016a*/ 	.byte	0x04
	.zero		1


	//   ....[6]....
        /*016c*/ 	.word	0x00000670
        /*0170*/ 	.word	0x000000ff
        /*0174*/ 	.word	0x00000018
        /*0178*/ 	.short	0x0100
        /*017a*/ 	.byte	0x04
	.zero		1


	//   ....[7]....
        /*017c*/ 	.word	0x00000680
        /*0180*/ 	.word	0x000000ff
        /*0184*/ 	.word	0x00000040
        /*0188*/ 	.short	0x0100
        /*018a*/ 	.byte	0x04
	.zero		1


	//   ....[8]....
        /*018c*/ 	.word	0x00000690
        /*0190*/ 	.word	0x000000ff
        /*0194*/ 	.word	0x00000020
        /*0198*/ 	.short	0x0100
        /*019a*/ 	.byte	0x04
	.zero		1


	//   ....[9]....
        /*019c*/ 	.word	0x000006a0
        /*01a0*/ 	.word	0x000000ff
        /*01a4*/ 	.word	0x00000048
        /*01a8*/ 	.short	0x0100
        /*01aa*/ 	.byte	0x04
	.zero		1


	//   ....[10]....
        /*01ac*/ 	.word	0x000007d0
        /*01b0*/ 	.word	0x000000ff
        /*01b4*/ 	.word	0x00000050
        /*01b8*/ 	.short	0x0100
        /*01ba*/ 	.byte	0x04
	.zero		1


	//   ....[11]....
        /*01bc*/ 	.word	0x000007e0
        /*01c0*/ 	.word	0x000000ff
        /*01c4*/ 	.word	0x00000070
        /*01c8*/ 	.short	0x0100
        /*01ca*/ 	.byte	0x04
	.zero		1


	//   ....[12]....
        /*01cc*/ 	.word	0x000007f0
        /*01d0*/ 	.word	0x000000ff
        /*01d4*/ 	.word	0x00000058
        /*01d8*/ 	.short	0x0100
        /*01da*/ 	.byte	0x04
	.zero		1


	//   ....[13]....
        /*01dc*/ 	.word	0x00000800
        /*01e0*/ 	.word	0x000000ff
        /*01e4*/ 	.word	0x00000078
        /*01e8*/ 	.short	0x0100
        /*01ea*/ 	.byte	0x04
	.zero		1


	//   ....[14]....
        /*01ec*/ 	.word	0x00000810
        /*01f0*/ 	.word	0x000000ff
        /*01f4*/ 	.word	0x00000060
        /*01f8*/ 	.short	0x0100
        /*01fa*/ 	.byte	0x04
	.zero		1


	//   ....[15]....
        /*01fc*/ 	.word	0x00000820
        /*0200*/ 	.word	0x000000ff
        /*0204*/ 	.word	0x00000080
        /*0208*/ 	.short	0x0100
        /*020a*/ 	.byte	0x04
	.zero		1


	//   ....[16]....
        /*020c*/ 	.word	0x00000830
        /*0210*/ 	.word	0x000000ff
        /*0214*/ 	.word	0x00000068
        /*0218*/ 	.short	0x0100
        /*021a*/ 	.byte	0x04
	.zero		1


	//   ....[17]....
        /*021c*/ 	.word	0x00000840
        /*0220*/ 	.word	0x000000ff
        /*0224*/ 	.word	0x00000088
        /*0228*/ 	.short	0x0100
        /*022a*/ 	.byte	0x04
	.zero		1


	//   ....[18]....
        /*022c*/ 	.word	0x00000930
        /*0230*/ 	.word	0x000000ff
        /*0234*/ 	.word	0x00000090
        /*0238*/ 	.short	0x0100
        /*023a*/ 	.byte	0x06
	.zero		1


	//   ....[19]....
        /*023c*/ 	.word	0x00000940
        /*0240*/ 	.word	0x000000ff
        /*0244*/ 	.word	0x00000098
        /*0248*/ 	.short	0x0100
        /*024a*/ 	.byte	0x06
	.zero		1


	//   ....[20]....
        /*024c*/ 	.word	0x00000a80
        /*0250*/ 	.word	0x000000ff
        /*0254*/ 	.word	0x000000a0
        /*0258*/ 	.short	0x0100
        /*025a*/ 	.byte	0x06
	.zero		1


	//   ....[21]....
        /*025c*/ 	.word	0x00000a90
        /*0260*/ 	.word	0x000000ff
        /*0264*/ 	.word	0x000000b0
        /*0268*/ 	.short	0x0100
        /*026a*/ 	.byte	0x06
	.zero		1


	//   ....[22]....
        /*026c*/ 	.word	0x00000aa0
        /*0270*/ 	.word	0x000000ff
        /*0274*/ 	.word	0x000000a8
        /*0278*/ 	.short	0x0100
        /*027a*/ 	.byte	0x06
	.zero		1


	//   ....[23]....
        /*027c*/ 	.word	0x00000ab0
        /*0280*/ 	.word	0x000000ff
        /*0284*/ 	.word	0x000000b8
        /*0288*/ 	.short	0x0100
        /*028a*/ 	.byte	0x06
	.zero		1


	//   ....[24]....
        /*028c*/ 	.word	0x00000be0
        /*0290*/ 	.word	0x000000ff
        /*0294*/ 	.word	0x000000c0
        /*0298*/ 	.short	0x0100
        /*029a*/ 	.byte	0x04
	.zero		1


	//   ....[25]....
        /*029c*/ 	.word	0x00000bf0
        /*02a0*/ 	.word	0x000000ff
        /*02a4*/ 	.word	0x000000e0
        /*02a8*/ 	.short	0x0100
        /*02aa*/ 	.byte	0x04
	.zero		1


	//   ....[26]....
        /*02ac*/ 	.word	0x00000c00
        /*02b0*/ 	.word	0x000000ff
        /*02b4*/ 	.word	0x000000c8
        /*02b8*/ 	.short	0x0100
        /*02ba*/ 	.byte	0x04
	.zero		1


	//   ....[27]....
        /*02bc*/ 	.word	0x00000c10
        /*02c0*/ 	.word	0x000000ff
        /*02c4*/ 	.word	0x000000e8
        /*02c8*/ 	.short	0x0100
        /*02ca*/ 	.byte	0x04
	.zero		1


	//   ....[28]....
        /*02cc*/ 	.word	0x00000c20
        /*02d0*/ 	.word	0x000000ff
        /*02d4*/ 	.word	0x000000d0
        /*02d8*/ 	.short	0x0100
        /*02da*/ 	.byte	0x04
	.zero		1


	//   ....[29]....
        /*02dc*/ 	.word	0x00000c30
        /*02e0*/ 	.word	0x000000ff
        /*02e4*/ 	.word	0x000000f0
        /*02e8*/ 	.short	0x0100
        /*02ea*/ 	.byte	0x04
	.zero		1


	//   ....[30]....
        /*02ec*/ 	.word	0x00000c40
        /*02f0*/ 	.word	0x000000ff
        /*02f4*/ 	.word	0x000000d8
        /*02f8*/ 	.short	0x0100
        /*02fa*/ 	.byte	0x04
	.zero		1


	//   ....[31]....
        /*02fc*/ 	.word	0x00000c50
        /*0300*/ 	.word	0x000000ff
        /*0304*/ 	.word	0x000000f8
        /*0308*/ 	.short	0x0100
        /*030a*/ 	.byte	0x04
	.zero		1


	//   ....[32]....
        /*030c*/ 	.word	0x00000d40
        /*0310*/ 	.word	0x000000ff
        /*0314*/ 	.word	0x00000100
        /*0318*/ 	.short	0x0100
        /*031a*/ 	.byte	0x04
	.zero		1


	//   ....[33]....
        /*031c*/ 	.word	0x00000d50
        /*0320*/ 	.word	0x000000ff
        /*0324*/ 	.word	0x00000110
        /*0328*/ 	.short	0x0100
        /*032a*/ 	.byte	0x04
	.zero		1


	//   ....[34]....
        /*032c*/ 	.word	0x00000d60
        /*0330*/ 	.word	0x000000ff
        /*0334*/ 	.word	0x00000108
        /*0338*/ 	.short	0x0100
        /*033a*/ 	.byte	0x04
	.zero		1


	//   ....[35]....
        /*033c*/ 	.word	0x00000d70
        /*0340*/ 	.word	0x000000ff
        /*0344*/ 	.word	0x00000118
        /*0348*/ 	.short	0x0100
        /*034a*/ 	.byte	0x04
	.zero		1


	//   ....[36]....
        /*034c*/ 	.word	0x000018d0
        /*0350*/ 	.word	0x00000000
        /*0354*/ 	.word	0x00000110
        /*0358*/ 	.short	0x010a
        /*035a*/ 	.byte	0xff
	.zero		1


	//   ....[37]....
        /*035c*/ 	.word	0x00001900
        /*0360*/ 	.word	0x00000000
        /*0364*/ 	.word	0x00000100
        /*0368*/ 	.short	0x0101
        /*036a*/ 	.byte	0xff
	.zero		1


	//   ....[38]....
        /*036c*/ 	.word	0x000019d0
        /*0370*/ 	.word	0x000000ff
        /*0374*/ 	.word	0x00000028
        /*0378*/ 	.short	0x010a
        /*037a*/ 	.byte	0x04
	.zero		1


	//   ....[39]....
        /*037c*/ 	.word	0x00001a50
        /*0380*/ 	.word	0x000000ff
        /*0384*/ 	.word	0x00000028
        /*0388*/ 	.short	0x010a
        /*038a*/ 	.byte	0x21
	.zero		1


	//   ....[40]....
        /*038c*/ 	.word	0x00001be0
        /*0390*/ 	.word	0x000000ff
        /*0394*/ 	.word	0x00000028
        /*0398*/ 	.short	0x010a
        /*039a*/ 	.byte	0x08
	.zero		1


	//   ....[41]....
        /*039c*/ 	.word	0x00001d00
        /*03a0*/ 	.word	0x000000ff
        /*03a4*/ 	.word	0x00000098
        /*03a8*/ 	.short	0x0101
        /*03aa*/ 	.byte	0x06
	.zero		1


	//   ....[42]....
        /*03ac*/ 	.word	0x00001d20
        /*03b0*/ 	.word	0x000000ff
        /*03b4*/ 	.word	0x00000028
        /*03b8*/ 	.short	0x010a
        /*03ba*/ 	.byte	0x04
	.zero		1


	//   ....[43]....
        /*03bc*/ 	.word	0x00001da0
        /*03c0*/ 	.word	0x000000ff
        /*03c4*/ 	.word	0x00000028
        /*03c8*/ 	.short	0x010a
        /*03ca*/ 	.byte	0x11
	.zero		1


	//   ....[44]....
        /*03cc*/ 	.word	0x00001f30
        /*03d0*/ 	.word	0x000000ff
        /*03d4*/ 	.word	0x00000028
        /*03d8*/ 	.short	0x010a
        /*03da*/ 	.byte	0x07
	.zero		1


	//   ....[45]....
        /*03dc*/ 	.word	0x00002080
        /*03e0*/ 	.word	0x00000003
        /*03e4*/ 	.word	0x000000a0
        /*03e8*/ 	.short	0x010a
        /*03ea*/ 	.byte	0xff
	.zero		1


	//   ....[46]....
        /*03ec*/ 	.word	0x000021d0
        /*03f0*/ 	.word	0x00000000
        /*03f4*/ 	.word	0x00000000
        /*03f8*/ 	.short	0x0101
        /*03fa*/ 	.byte	0xff
	.zero		1


	//   ....[47]....
        /*03fc*/ 	.word	0x00002790
        /*0400*/ 	.word	0x000000ff
        /*0404*/ 	.word	0x00000000
        /*0408*/ 	.short	0x010a
        /*040a*/ 	.byte	0x04
	.zero		1


	//   ....[48]....
        /*040c*/ 	.word	0x00002820
        /*0410*/ 	.word	0x000000ff
        /*0414*/ 	.word	0x00000000
        /*0418*/ 	.short	0x010a
        /*041a*/ 	.byte	0x05
	.zero		1


	//   ....[49]....
        /*041c*/ 	.word	0x000028b0
        /*0420*/ 	.word	0x000000ff
        /*0424*/ 	.word	0x00000000
        /*0428*/ 	.short	0x010a
        /*042a*/ 	.byte	0x05
	.zero		1


	//   ....[50]....
        /*042c*/ 	.word	0x00002940
        /*0430*/ 	.word	0x000000ff
        /*0434*/ 	.word	0x00000000
        /*0438*/ 	.short	0x010a
        /*043a*/ 	.byte	0x05
	.zero		1


	//   ....[51]....
        /*043c*/ 	.word	0x000029e0
        /*0440*/ 	.word	0x00000000
        /*0444*/ 	.word	0x00000000
        /*0448*/ 	.short	0x010a
        /*044a*/ 	.byte	0xff
	.zero		1


	//   ....[52]....
        /*044c*/ 	.word	0x00002b00
        /*0450*/ 	.word	0x00000002
        /*0454*/ 	.word	0x00000100
        /*0458*/ 	.short	0x010a
        /*045a*/ 	.byte	0xff
	.zero		1


	//   ....[53]....
        /*045c*/ 	.word	0x00002b70
        /*0460*/ 	.word	0x00000002
        /*0464*/ 	.word	0x00000000
        /*0468*/ 	.short	0x0101
        /*046a*/ 	.byte	0xff
	.zero		1


	//   ....[54]....
        /*046c*/ 	.word	0x00002b90
        /*0470*/ 	.word	0x000000ff
        /*0474*/ 	.word	0x000000b0
        /*0478*/ 	.short	0x010a
        /*047a*/ 	.byte	0x04
	.zero		1


	//   ....[55]....
        /*047c*/ 	.word	0x00002cb0
        /*0480*/ 	.word	0x00000002
        /*0484*/ 	.word	0x000000a0
        /*0488*/ 	.short	0x010a
        /*048a*/ 	.byte	0xff
	.zero		1


	//   ....[56]....
        /*048c*/ 	.word	0x00002db0
        /*0490*/ 	.word	0x00000002
        /*0494*/ 	.word	0x00000000
        /*0498*/ 	.short	0x0101
        /*049a*/ 	.byte	0xff
	.zero		1


	//   ....[57]....
        /*049c*/ 	.word	0x00002e40
        /*04a0*/ 	.word	0x000000ff
        /*04a4*/ 	.word	0x000000b0
        /*04a8*/ 	.short	0x0106
        /*04aa*/ 	.byte	0x04
	.zero		1


	//   ....[58]....
        /*04ac*/ 	.word	0x00002e60
        /*04b0*/ 	.word	0x000000ff
        /*04b4*/ 	.word	0x000000b0
        /*04b8*/ 	.short	0x010a
        /*04ba*/ 	.byte	0x04
	.zero		1


	//   ....[59]....
        /*04bc*/ 	.word	0x00002ef0
        /*04c0*/ 	.word	0x000000ff
        /*04c4*/ 	.word	0x000000b0
        /*04c8*/ 	.short	0x0106
        /*04ca*/ 	.byte	0x07
	.zero		1


	//   ....[60]....
        /*04cc*/ 	.word	0x00002f30
        /*04d0*/ 	.word	0x00000000
        /*04d4*/ 	.word	0x000000b0
        /*04d8*/ 	.short	0x010a
        /*04da*/ 	.byte	0xff
	.zero		1


	//   ....[61]....
        /*04dc*/ 	.word	0x00003440
        /*04e0*/ 	.word	0x00000000
        /*04e4*/ 	.word	0x000000a0
        /*04e8*/ 	.short	0x010a
        /*04ea*/ 	.byte	0xff
	.zero		1


	//   ....[62]....
        /*04ec*/ 	.word	0x00003540
        /*04f0*/ 	.word	0x00000003
        /*04f4*/ 	.word	0x00000000
        /*04f8*/ 	.short	0x0101
        /*04fa*/ 	.byte	0xff
	.zero		1


	//   ....[63]....
        /*04fc*/ 	.word	0x00003550
        /*0500*/ 	.word	0x000000ff
        /*0504*/ 	.word	0x00000000
        /*0508*/ 	.short	0x010a
        /*050a*/ 	.byte	0x04
	.zero		1


	//   ....[64]....
        /*050c*/ 	.word	0x000035d0
        /*0510*/ 	.word	0x000000ff
        /*0514*/ 	.word	0x000000e0
        /*0518*/ 	.short	0x010a
        /*051a*/ 	.byte	0x17
	.zero		1


	//   ....[65]....
        /*051c*/ 	.word	0x000036b0
        /*0520*/ 	.word	0x000000ff
        /*0524*/ 	.word	0x00000000
        /*0528*/ 	.short	0x010a
        /*052a*/ 	.byte	0x05
	.zero		1


	//   ....[66]....
        /*052c*/ 	.word	0x000037f0
        /*0530*/ 	.word	0x000000ff
        /*0534*/ 	.word	0x00000000
        /*0538*/ 	.short	0x010a
        /*053a*/ 	.byte	0x04
	.zero		1


	//   ....[67]....
        /*053c*/ 	.word	0x000039e0
        /*0540*/ 	.word	0x000000ff
        /*0544*/ 	.word	0x00000000
        /*0548*/ 	.short	0x010a
        /*054a*/ 	.byte	0x04
	.zero		1


	//   ....[68]....
        /*054c*/ 	.word	0x00003a70
        /*0550*/ 	.word	0x000000ff
        /*0554*/ 	.word	0x00000000
        /*0558*/ 	.short	0x010a
        /*055a*/ 	.byte	0x05
	.zero		1


	//   ....[69]....
        /*055c*/ 	.word	0x00003b00
        /*0560*/ 	.word	0x000000ff
        /*0564*/ 	.word	0x00000000
        /*0568*/ 	.short	0x010a
        /*056a*/ 	.byte	0x05
	.zero		1


	//   ....[70]....
        /*056c*/ 	.word	0x00003b90
        /*0570*/ 	.word	0x000000ff
        /*0574*/ 	.word	0x00000000
        /*0578*/ 	.short	0x010a
        /*057a*/ 	.byte	0x04
	.zero		1


	//   ....[71]....
        /*057c*/ 	.word	0x00004060
        /*0580*/ 	.word	0x0000000c
        /*0584*/ 	.word	0x000000a0
        /*0588*/ 	.short	0x010a
        /*058a*/ 	.byte	0xff
	.zero		1


	//   ....[72]....
        /*058c*/ 	.word	0x000041d0
        /*0590*/ 	.word	0x00000000
        /*0594*/ 	.word	0x00000000
        /*0598*/ 	.short	0x0101
        /*059a*/ 	.byte	0xff
	.zero		1


	//   ....[73]....
        /*059c*/ 	.word	0x00004660
        /*05a0*/ 	.word	0x000000ff
        /*05a4*/ 	.word	0x00000098
        /*05a8*/ 	.short	0x010a
        /*05aa*/ 	.byte	0x15
	.zero		1


	//   ....[74]....
        /*05ac*/ 	.word	0x000047e0
        /*05b0*/ 	.word	0x000000ff
        /*05b4*/ 	.word	0x00000070
        /*05b8*/ 	.short	0x010a
        /*05ba*/ 	.byte	0x15
	.zero		1


	//   ....[75]....
        /*05bc*/ 	.word	0x00004960
        /*05c0*/ 	.word	0x000000ff
        /*05c4*/ 	.word	0x00000050
        /*05c8*/ 	.short	0x010b
        /*05ca*/ 	.byte	0x15
	.zero		1


	//   ....[76]....
        /*05cc*/ 	.word	0x00004970
        /*05d0*/ 	.word	0x000000ff
        /*05d4*/ 	.word	0x00000000
        /*05d8*/ 	.short	0x0101
        /*05da*/ 	.byte	0x06
	.zero		1


	//   ....[77]....
        /*05dc*/ 	.word	0x00004980
        /*05e0*/ 	.word	0x000000ff
        /*05e4*/ 	.word	0x00000078
        /*05e8*/ 	.short	0x010a
        /*05ea*/ 	.byte	0x15
	.zero		1


	//   ....[78]....
        /*05ec*/ 	.word	0x00004ae0
        /*05f0*/ 	.word	0x000000ff
        /*05f4*/ 	.word	0x00000058
        /*05f8*/ 	.short	0x010b
        /*05fa*/ 	.byte	0x15
	.zero		1


	//   ....[79]....
        /*05fc*/ 	.word	0x00004af0
        /*0600*/ 	.word	0x000000ff
        /*0604*/ 	.word	0x00000000
        /*0608*/ 	.short	0x0101
        /*060a*/ 	.byte	0x06
	.zero		1


	//   ....[80]....
        /*060c*/ 	.word	0x00004b00
        /*0610*/ 	.word	0x000000ff
        /*0614*/ 	.word	0x00000080
        /*0618*/ 	.short	0x010a
        /*061a*/ 	.byte	0x15
	.zero		1


	//   ....[81]....
        /*061c*/ 	.word	0x00004c50
        /*0620*/ 	.word	0x000000ff
        /*0624*/ 	.word	0x00000060
        /*0628*/ 	.short	0x010b
        /*062a*/ 	.byte	0x15
	.zero		1


	//   ....[82]....
        /*062c*/ 	.word	0x00004c60
        /*0630*/ 	.word	0x000000ff
        /*0634*/ 	.word	0x00000000
        /*0638*/ 	.short	0x0101
        /*063a*/ 	.byte	0x06
	.zero		1


	//   ....[83]....
        /*063c*/ 	.word	0x00004c70
        /*0640*/ 	.word	0x000000ff
        /*0644*/ 	.word	0x00000088
        /*0648*/ 	.short	0x010a
        /*064a*/ 	.byte	0x15
	.zero		1


	//   ....[84]....
        /*064c*/ 	.word	0x00004e70
        /*0650*/ 	.word	0x000000ff
        /*0654*/ 	.word	0x00000068
        /*0658*/ 	.short	0x010b
        /*065a*/ 	.byte	0x15
	.zero		1


	//   ....[85]....
        /*065c*/ 	.word	0x00004e80
        /*0660*/ 	.word	0x000000ff
        /*0664*/ 	.word	0x00000000
        /*0668*/ 	.short	0x0101
        /*066a*/ 	.byte	0x25
	.zero		1


	//   ....[86]....
        /*066c*/ 	.word	0x00004eb0
        /*0670*/ 	.word	0x000000ff
        /*0674*/ 	.word	0x00000070
        /*0678*/ 	.short	0x010a
        /*067a*/ 	.byte	0x15
	.zero		1


	//   ....[87]....
        /*067c*/ 	.word	0x00004ed0
        /*0680*/ 	.word	0x000000ff
        /*0684*/ 	.word	0x00000078
        /*0688*/ 	.short	0x010a
        /*068a*/ 	.byte	0x15
	.zero		1


	//   ....[88]....
        /*068c*/ 	.word	0x00004ef0
        /*0690*/ 	.word	0x000000ff
        /*0694*/ 	.word	0x00000080
        /*0698*/ 	.short	0x010a
        /*069a*/ 	.byte	0x15
	.zero		1


	//   ....[89]....
        /*069c*/ 	.word	0x00004f30
        /*06a0*/ 	.word	0x00000000
        /*06a4*/ 	.word	0x00000088
        /*06a8*/ 	.short	0x010a
        /*06aa*/ 	.byte	0xff
	.zero		1


	//   ....[90]....
        /*06ac*/ 	.word	0x00005270
        /*06b0*/ 	.word	0x00000003
        /*06b4*/ 	.word	0x000000a0
        /*06b8*/ 	.short	0x010a
        /*06ba*/ 	.byte	0xff
	.zero		1


	//   ....[91]....
        /*06bc*/ 	.word	0x000053f0
        /*06c0*/ 	.word	0x00000000
        /*06c4*/ 	.word	0x00000000
        /*06c8*/ 	.short	0x0101
        /*06ca*/ 	.byte	0xff
	.zero		1


	//   ....[92]....
        /*06cc*/ 	.word	0x00005f10
        /*06d0*/ 	.word	0x00000002
        /*06d4*/ 	.word	0x00000050
        /*06d8*/ 	.short	0x010a
        /*06da*/ 	.byte	0xff
	.zero		1


	//   ....[93]....
        /*06dc*/ 	.word	0x00005f50
        /*06e0*/ 	.word	0x00000034
        /*06e4*/ 	.word	0x000000c0
        /*06e8*/ 	.short	0x010a
        /*06ea*/ 	.byte	0xff
	.zero		1


	//   ....[94]....
        /*06ec*/ 	.word	0x00006090
        /*06f0*/ 	.word	0x00000002
        /*06f4*/ 	.word	0x00000050
        /*06f8*/ 	.short	0x010a
        /*06fa*/ 	.byte	0xff
	.zero		1


	//   ....[95]....
        /*06fc*/ 	.word	0x000061b0
        /*0700*/ 	.word	0x00000000
        /*0704*/ 	.word	0x00000000
        /*0708*/ 	.short	0x0101
        /*070a*/ 	.byte	0xff
	.zero		1


	//   ....[96]....
        /*070c*/ 	.word	0x00006230
        /*0710*/ 	.word	0x00000034
        /*0714*/ 	.word	0x000000c0
        /*0718*/ 	.short	0x010a
        /*071a*/ 	.byte	0xff
	.zero		1


	//   ....[97]....
        /*071c*/ 	.word	0x00006da0
        /*0720*/ 	.word	0x00000000
        /*0724*/ 	.word	0x00000050
        /*0728*/ 	.short	0x010a
        /*072a*/ 	.byte	0xff
	.zero		1


	//   ....[98]....
        /*072c*/ 	.word	0x00006e50
        /*0730*/ 	.word	0x00000000
        /*0734*/ 	.word	0x00000050
        /*0738*/ 	.short	0x010a
        /*073a*/ 	.byte	0xff
	.zero		1


	//   ....[99]....
        /*073c*/ 	.word	0x00006f70
        /*0740*/ 	.word	0x00000000
        /*0744*/ 	.word	0x00000000
        /*0748*/ 	.short	0x0101
        /*074a*/ 	.byte	0xff
	.zero		1


	//   ....[100]....
        /*074c*/ 	.word	0x00007ae0
        /*0750*/ 	.word	0x00000000
        /*0754*/ 	.word	0x00000050
        /*0758*/ 	.short	0x010a
        /*075a*/ 	.byte	0xff
	.zero		1


	//   ....[101]....
        /*075c*/ 	.word	0x00007b90
        /*0760*/ 	.word	0x00000000
        /*0764*/ 	.word	0x00000050
        /*0768*/ 	.short	0x010a
        /*076a*/ 	.byte	0xff
	.zero		1


	//   ....[102]....
        /*076c*/ 	.word	0x00007cc0
        /*0770*/ 	.word	0x00000000
        /*0774*/ 	.word	0x00000000
        /*0778*/ 	.short	0x0101
        /*077a*/ 	.byte	0xff
	.zero		1


	//   ....[103]....
        /*077c*/ 	.word	0x00008860
        /*0780*/ 	.word	0x00000000
        /*0784*/ 	.word	0x00000050
        /*0788*/ 	.short	0x010a
        /*078a*/ 	.byte	0xff
	.zero		1


	//   ....[104]....
        /*078c*/ 	.word	0x00008910
        /*0790*/ 	.word	0x00000000
        /*0794*/ 	.word	0x00000050
        /*0798*/ 	.short	0x010a
        /*079a*/ 	.byte	0xff
	.zero		1


	//   ....[105]....
        /*079c*/ 	.word	0x00008a30
        /*07a0*/ 	.word	0x00000000
        /*07a4*/ 	.word	0x00000000
        /*07a8*/ 	.short	0x0101
        /*07aa*/ 	.byte	0xff
	.zero		1


	//   ....[106]....
        /*07ac*/ 	.word	0x00008e40
        /*07b0*/ 	.word	0x000000ff
        /*07b4*/ 	.word	0x00000000
        /*07b8*/ 	.short	0x0101
        /*07ba*/ 	.byte	0x04
	.zero		1


	//   ....[107]....
        /*07bc*/ 	.word	0x00009740
        /*07c0*/ 	.word	0x00000000
        /*07c4*/ 	.word	0x00000110
        /*07c8*/ 	.short	0x010a
        /*07ca*/ 	.byte	0xff
	.zero		1


	//   ....[108]....
        /*07cc*/ 	.word	0x000097a0
        /*07d0*/ 	.word	0x00000000
        /*07d4*/ 	.word	0x00000028
        /*07d8*/ 	.short	0x010a
        /*07da*/ 	.byte	0xff
	.zero		1


	//   ....[109]....
        /*07dc*/ 	.word	0x00009800
        /*07e0*/ 	.word	0x00000000
        /*07e4*/ 	.word	0x00000028
        /*07e8*/ 	.short	0x010a
        /*07ea*/ 	.byte	0xff
	.zero		1


	//   ....[110]....
        /*07ec*/ 	.word	0x00009850
        /*07f0*/ 	.word	0x00000003
        /*07f4*/ 	.word	0x000000a0
        /*07f8*/ 	.short	0x010a
        /*07fa*/ 	.byte	0xff
	.zero		1


	//   ....[111]....
        /*07fc*/ 	.word	0x000098b0
        /*0800*/ 	.word	0x00000000
        /*0804*/ 	.word	0x00000000
        /*0808*/ 	.short	0x010a
        /*080a*/ 	.byte	0xff
	.zero		1


	//   ....[112]....
        /*080c*/ 	.word	0x00009910
        /*0810*/ 	.word	0x00000000
        /*0814*/ 	.word	0x00000000
        /*0818*/ 	.short	0x010a
        /*081a*/ 	.byte	0xff
	.zero		1


	//   ....[113]....
        /*081c*/ 	.word	0x00009970
        /*0820*/ 	.word	0x00000000
        /*0824*/ 	.word	0x00000000
        /*0828*/ 	.short	0x010a
        /*082a*/ 	.byte	0xff
	.zero		1


	//   ....[114]....
        /*082c*/ 	.word	0x000099d0
        /*0830*/ 	.word	0x00000000
        /*0834*/ 	.word	0x00000000
        /*0838*/ 	.short	0x010a
        /*083a*/ 	.byte	0xff
	.zero		1


	//   ....[115]....
        /*083c*/ 	.word	0x00009a20
        /*0840*/ 	.word	0x00000002
        /*0844*/ 	.word	0x00000100
        /*0848*/ 	.short	0x010a
        /*084a*/ 	.byte	0xff
	.zero		1


	//   ....[116]....
        /*084c*/ 	.word	0x00009a80
        /*0850*/ 	.word	0x00000002
        /*0854*/ 	.word	0x000000b0
        /*0858*/ 	.short	0x010a
        /*085a*/ 	.byte	0xff
	.zero		1


	//   ....[117]....
        /*085c*/ 	.word	0x00009ad0
        /*0860*/ 	.word	0x00000002
        /*0864*/ 	.word	0x000000a0
        /*0868*/ 	.short	0x010a
        /*086a*/ 	.byte	0xff
	.zero		1


	//   ....[118]....
        /*086c*/ 	.word	0x00009b30
        /*0870*/ 	.word	0x00000000
        /*0874*/ 	.word	0x000000b0
        /*0878*/ 	.short	0x010a
        /*087a*/ 	.byte	0xff
	.zero		1


	//   ....[119]....
        /*087c*/ 	.word	0x00009b80
        /*0880*/ 	.word	0x00000000
        /*0884*/ 	.word	0x000000a0
        /*0888*/ 	.short	0x010a
        /*088a*/ 	.byte	0xff
	.zero		1


	//   ....[120]....
        /*088c*/ 	.word	0x00009be0
        /*0890*/ 	.word	0x00000002
        /*0894*/ 	.word	0x000000e0
        /*0898*/ 	.short	0x010a
        /*089a*/ 	.byte	0xff
	.zero		1


	//   ....[121]....
        /*089c*/ 	.word	0x00009c40
        /*08a0*/ 	.word	0x00000000
        /*08a4*/ 	.word	0x00000000
        /*08a8*/ 	.short	0x010a
        /*08aa*/ 	.byte	0xff
	.zero		1


	//   ....[122]....
        /*08ac*/ 	.word	0x00009ca0
        /*08b0*/ 	.word	0x00000000
        /*08b4*/ 	.word	0x00000000
        /*08b8*/ 	.short	0x010a
        /*08ba*/ 	.byte	0xff
	.zero		1


	//   ....[123]....
        /*08bc*/ 	.word	0x00009d00
        /*08c0*/ 	.word	0x00000000
        /*08c4*/ 	.word	0x00000000
        /*08c8*/ 	.short	0x010a
        /*08ca*/ 	.byte	0xff
	.zero		1


	//   ....[124]....
        /*08cc*/ 	.word	0x00009d60
        /*08d0*/ 	.word	0x00000000
        /*08d4*/ 	.word	0x00000000
        /*08d8*/ 	.short	0x010a
        /*08da*/ 	.byte	0xff
	.zero		1


	//   ....[125]....
        /*08dc*/ 	.word	0x00009dc0
        /*08e0*/ 	.word	0x00000000
        /*08e4*/ 	.word	0x00000000
        /*08e8*/ 	.short	0x010a
        /*08ea*/ 	.byte	0xff
	.zero		1


	//   ....[126]....
        /*08ec*/ 	.word	0x00009e10
        /*08f0*/ 	.word	0x0000000c
        /*08f4*/ 	.word	0x000000a0
        /*08f8*/ 	.short	0x010a
        /*08fa*/ 	.byte	0xff
	.zero		1


	//   ....[127]....
        /*08fc*/ 	.word	0x00009e70
        /*0900*/ 	.word	0x00000000
        /*0904*/ 	.word	0x00000098
        /*0908*/ 	.short	0x010a
        /*090a*/ 	.byte	0xff
	.zero		1


	//   ....[128]....
        /*090c*/ 	.word	0x00009ed0
        /*0910*/ 	.word	0x00000000
        /*0914*/ 	.word	0x00000070
        /*0918*/ 	.short	0x010a
        /*091a*/ 	.byte	0xff
	.zero		1


	//   ....[129]....
        /*091c*/ 	.word	0x00009f30
        /*0920*/ 	.word	0x00000000
        /*0924*/ 	.word	0x00000078
        /*0928*/ 	.short	0x010a
        /*092a*/ 	.byte	0xff
	.zero		1


	//   ....[130]....
        /*092c*/ 	.word	0x00009f90
        /*0930*/ 	.word	0x00000000
        /*0934*/ 	.word	0x00000080
        /*0938*/ 	.short	0x010a
        /*093a*/ 	.byte	0xff
	.zero		1


	//   ....[131]....
        /*093c*/ 	.word	0x00009ff0
        /*0940*/ 	.word	0x00000000
        /*0944*/ 	.word	0x00000088
        /*0948*/ 	.short	0x010a
        /*094a*/ 	.byte	0xff
	.zero		1


	//   ....[132]....
        /*094c*/ 	.word	0x0000a050
        /*0950*/ 	.word	0x00000000
        /*0954*/ 	.word	0x00000070
        /*0958*/ 	.short	0x010a
        /*095a*/ 	.byte	0xff
	.zero		1


	//   ....[133]....
        /*095c*/ 	.word	0x0000a0b0
        /*0960*/ 	.word	0x00000000
        /*0964*/ 	.word	0x00000078
        /*0968*/ 	.short	0x010a
        /*096a*/ 	.byte	0xff
	.zero		1


	//   ....[134]....
        /*096c*/ 	.word	0x0000a110
        /*0970*/ 	.word	0x00000000
        /*0974*/ 	.word	0x00000080
        /*0978*/ 	.short	0x010a
        /*097a*/ 	.byte	0xff
	.zero		1


	//   ....[135]....
        /*097c*/ 	.word	0x0000a160
        /*0980*/ 	.word	0x00000003
        /*0984*/ 	.word	0x000000a0
        /*0988*/ 	.short	0x010a
        /*098a*/ 	.byte	0xff
	.zero		1


	//   ....[136]....
        /*098c*/ 	.word	0x0000a1b0
        /*0990*/ 	.word	0x00000002
        /*0994*/ 	.word	0x00000050
        /*0998*/ 	.short	0x010a
        /*099a*/ 	.byte	0xff
	.zero		1


	//   ....[137]....
        /*099c*/ 	.word	0x0000a200
        /*09a0*/ 	.word	0x00000034
        /*09a4*/ 	.word	0x000000c0
        /*09a8*/ 	.short	0x010a
        /*09aa*/ 	.byte	0xff
	.zero		1


	//   ....[138]....
        /*09ac*/ 	.word	0x0000a250
        /*09b0*/ 	.word	0x00000000
        /*09b4*/ 	.word	0x00000050
        /*09b8*/ 	.short	0x010a
        /*09ba*/ 	.byte	0xff
	.zero		1


	//   ....[139]....
        /*09bc*/ 	.word	0x0000a2a0
        /*09c0*/ 	.word	0x00000000
        /*09c4*/ 	.word	0x00000050
        /*09c8*/ 	.short	0x010a
        /*09ca*/ 	.byte	0xff
	.zero		1


	//   ....[140]....
        /*09cc*/ 	.word	0x0000a2f0
        /*09d0*/ 	.word	0x00000000
        /*09d4*/ 	.word	0x00000050
        /*09d8*/ 	.short	0x010a
        /*09da*/ 	.byte	0xff
	.zero		1


	//----- nvinfo : EIATTR_NUM_MBARRIERS
	.align		4
.L_48:
        /*09dc*/ 	.byte	0x03, 0x38
        /*09de*/ 	.short	0x0024


	//----- nvinfo : EIATTR_EXIT_INSTR_OFFSETS
	.align		4
        /*09e0*/ 	.byte	0x04, 0x1c
        /*09e2*/ 	.short	(.L_50 - .L_49)


	//   ....[0]....
.L_49:
        /*09e4*/ 	.word	0x00002a10


	//   ....[1]....
        /*09e8*/ 	.word	0x00002f00


	//   ....[2]....
        /*09ec*/ 	.word	0x00002f60


	//   ....[3]....
        /*09f0*/ 	.word	0x00003df0


	//   ....[4]....
        /*09f4*/ 	.word	0x00004f60


	//   ....[5]....
        /*09f8*/ 	.word	0x00004fa0


	//   ....[6]....
        /*09fc*/ 	.word	0x00009730


	//----- nvinfo : EIATTR_MAX_THREADS
	.align		4
.L_50:
        /*0a00*/ 	.byte	0x04, 0x05
        /*0a02*/ 	.short	(.L_52 - .L_51)
.L_51:
        /*0a04*/ 	.word	0x00000100
        /*0a08*/ 	.word	0x00000001
        /*0a0c*/ 	.word	0x00000001


	//----- nvinfo : EIATTR_CRS_STACK_SIZE
	.align		4
.L_52:
        /*0a10*/ 	.byte	0x04, 0x1e
        /*0a12*/ 	.short	(.L_54 - .L_53)
.L_53:
        /*0a14*/ 	.word	0x00000000


	//----- nvinfo : EIATTR_CBANK_PARAM_SIZE
	.align		4
.L_54:
        /*0a18*/ 	.byte	0x03, 0x19
        /*0a1a*/ 	.short	0x0800


	//----- nvinfo : EIATTR_PARAM_CBANK
	.align		4
        /*0a1c*/ 	.byte	0x04, 0x0a
        /*0a1e*/ 	.short	(.L_56 - .L_55)
	.align		4
.L_55:
        /*0a20*/ 	.word	index@(.nv.constant0._ZN7cutlass13device_kernelINS_4gemm6kernel13GemmUniversalIN4cute5tupleIJiiiiEEENS1_10collective13CollectiveMmaINS1_35MainloopSm100TmaUmmaWarpSpecializedILi5ELi2ELi4ENS5_IJNS4_1CILi1EEENSA_ILi2EEESB_EEEEENS5_IJNSA_ILi64EEENSA_ILi256EEESF_EEEaNS5_IJlSB_lEEEaSI_NS4_8TiledMMAINS4_8MMA_AtomIJNS4_15SM100_MMA_S8_SSIaaiLi64ELi256ELNS4_4UMMA5MajorE0ELSN_0ELNSM_8SaturateE0EEEEEENS4_6LayoutINS5_IJSB_SB_SB_EEENS5_IJNSA_ILi0EEEST_ST_EEEEENS5_IJNS4_10UnderscoreESW_SW_EEEEENS4_23SM90_TMA_LOAD_MULTICASTENS4_14ComposedLayoutINS4_7SwizzleILi2ELi4ELi3EEENS4_18smem_ptr_flag_bitsILi8EEENSR_INS5_IJNSA_ILi8EEESF_EEENS5_IJSF_SB_EEEEEEEvNS4_8identityENS4_13SM90_TMA_LOADES19_vS1A_EENS_8epilogue10collective18CollectiveEpilogueINS1D_23Sm100TmaWarpSpecializedILi4ELi2ELi32ELb0ELb0EEEJSH_NS5_IJNSR_ISF_SB_EES1I_EEEaSI_aSI_NS1D_6fusion15FusionCallbacksIS1H_NS1K_17LinearCombinationIaiaiLNS_15FloatRoundStyleE2EEESH_S1J_JEEENS4_5SM1004TMEM4LOAD26SM100_TMEM_LOAD_16dp32b32xES1B_S19_NS4_39AutoVectorizingCopyWithAssumedAlignmentILi128EEENS4_14SM90_TMA_STOREES19_S1V_S1V_EEEvvEEEEvNT_6ParamsE)
        /*0a24*/ 	.short	0x0380
        /*0a26*/ 	.short	0x0800


	//----- nvinfo : EIATTR_SW_WAR
	.align		4
.L_56:
        /*0a28*/ 	.byte	0x04, 0x36
        /*0a2a*/ 	.short	(.L_58 - .L_57)
.L_57:
        /*0a2c*/ 	.word	0x00000008
.L_58:


//--------------------- .nv.callgraph             --------------------------
	.section	.nv.callgraph,"",@"SHT_CUDA_CALLGRAPH"
	.align	4
	.sectionentsize	8
	.align		4
        /*0000*/ 	.word	0x00000000
	.align		4
        /*0004*/ 	.word	0xffffffff
	.align		4
        /*0008*/ 	.word	index@(_ZN7cutlass13device_kernelINS_4gemm6kernel13GemmUniversalIN4cute5tupleIJiiiiEEENS1_10collective13CollectiveMmaINS1_35MainloopSm100TmaUmmaWarpSpecializedILi5ELi2ELi4ENS5_IJNS4_1CILi1EEENSA_ILi2EEESB_EEEEENS5_IJNSA_ILi64EEENSA_ILi256EEESF_EEEaNS5_IJlSB_lEEEaSI_NS4_8TiledMMAINS4_8MMA_AtomIJNS4_15SM100_MMA_S8_SSIaaiLi64ELi256ELNS4_4UMMA5MajorE0ELSN_0ELNSM_8SaturateE0EEEEEENS4_6LayoutINS5_IJSB_SB_SB_EEENS5_IJNSA_ILi0EEEST_ST_EEEEENS5_IJNS4_10UnderscoreESW_SW_EEEEENS4_23SM90_TMA_LOAD_MULTICASTENS4_14ComposedLayoutINS4_7SwizzleILi2ELi4ELi3EEENS4_18smem_ptr_flag_bitsILi8EEENSR_INS5_IJNSA_ILi8EEESF_EEENS5_IJSF_SB_EEEEEEEvNS4_8identityENS4_13SM90_TMA_LOADES19_vS1A_EENS_8epilogue10collective18CollectiveEpilogueINS1D_23Sm100TmaWarpSpecializedILi4ELi2ELi32ELb0ELb0EEEJSH_NS5_IJNSR_ISF_SB_EES1I_EEEaSI_aSI_NS1D_6fusion15FusionCallbacksIS1H_NS1K_17LinearCombinationIaiaiLNS_15FloatRoundStyleE2EEESH_S1J_JEEENS4_5SM1004TMEM4LOAD26SM100_TMEM_LOAD_16dp32b32xES1B_S19_NS4_39AutoVectorizingCopyWithAssumedAlignmentILi128EEENS4_14SM90_TMA_STOREES19_S1V_S1V_EEEvvEEEEvNT_6ParamsE)
	.align		4
        /*000c*/ 	.word	index@(__assertfail)
	.align		4
        /*0010*/ 	.word	0x00000000
	.align		4
        /*0014*/ 	.word	0xfffffffe
	.align		4
        /*0018*/ 	.word	0x00000000
	.align		4
        /*001c*/ 	.word	0xfffffffd
	.align		4
        /*0020*/ 	.word	0x00000000
	.align		4
        /*0024*/ 	.word	0xfffffffc


//--------------------- .nv.constant4             --------------------------
	.section	.nv.constant4,"a",@progbits
	.align	8
	.align		8
.nv.constant4:
        /*0000*/ 	.dword	__assertfail
	.align		8
        /*0008*/ 	.dword	__unnamed_1
	.align		8
        /*0010*/ 	.dword	__unnamed_2
	.align		8
        /*0018*/ 	.dword	__unnamed_3
	.align		8
        /*0020*/ 	.dword	_ZN39_INTERNAL_77ca6914_4_k_cu_4d36a6f1_99904cuda3std3__45__cpo5beginE
	.align		8
        /*0028*/ 	.dword	_ZN39_INTERNAL_77ca6914_4_k_cu_4d36a6f1_99904cuda3std3__45__cpo3endE
	.align		8
        /*0030*/ 	.dword	_ZN39_INTERNAL_77ca6914_4_k_cu_4d36a6f1_99904cuda3std3__45__cpo6cbeginE
	.align		8
        /*0038*/ 	.dword	_ZN39_INTERNAL_77ca6914_4_k_cu_4d36a6f1_99904cuda3std3__45__cpo4cendE
	.align		8
        /*0040*/ 	.dword	_ZN39_INTERNAL_77ca6914_4_k_cu_4d36a6f1_99904cuda3std3__441_GLOBAL__N__77ca6914_4_k_cu_4d36a6f1_99906ignoreE
	.align		8
        /*0048*/ 	.dword	_ZN39_INTERNAL_77ca6914_4_k_cu_4d36a6f1_99904cuda3std3__419piecewise_constructE
	.align		8
        /*0050*/ 	.dword	_ZN39_INTERNAL_77ca6914_4_k_cu_4d36a6f1_99904cuda3std3__48in_placeE
	.align		8
        /*0058*/ 	.dword	_ZN39_INTERNAL_77ca6914_4_k_cu_4d36a6f1_99904cuda3std6ranges3__45__cpo4swapE
	.align		8
        /*0060*/ 	.dword	_ZN39_INTERNAL_77ca6914_4_k_cu_4d36a6f1_99904cuda3std6ranges3__45__cpo9iter_moveE
	.align		8
        /*0068*/ 	.dword	_ZN39_INTERNAL_77ca6914_4_k_cu_4d36a6f1_99904cute7productE
	.align		8
        /*0070*/ 	.dword	_ZN39_INTERNAL_77ca6914_4_k_cu_4d36a6f1_99904cute1_E
	.align		8
        /*0078*/ 	.dword	$str$25
	.align		8
        /*0080*/ 	.dword	$str$26
	.align		8
        /*0088*/ 	.dword	$str$27
	.align		8
        /*0090*/ 	.dword	$str$28


//--------------------- .text._ZN7cutlass13device_kernelINS_4gemm6kernel13GemmUniversalIN4cute5tupleIJiiiiEEENS1_10collective13CollectiveMmaINS1_35MainloopSm100TmaUmmaWarpSpecializedILi5ELi2ELi4ENS5_IJNS4_1CILi1EEENSA_ILi2EEESB_EEEEENS5_IJNSA_ILi64EEENSA_ILi256EEESF_EEEaNS5_IJlSB_lEEEaSI_NS4_8TiledMMAINS4_8MMA_AtomIJNS4_15SM100_MMA_S8_SSIaaiLi64ELi256ELNS4_4UMMA5MajorE0ELSN_0ELNSM_8SaturateE0EEEEEENS4_6LayoutINS5_IJSB_SB_SB_EEENS5_IJNSA_ILi0EEEST_ST_EEEEENS5_IJNS4_10UnderscoreESW_SW_EEEEENS4_23SM90_TMA_LOAD_MULTICASTENS4_14ComposedLayoutINS4_7SwizzleILi2ELi4ELi3EEENS4_18smem_ptr_flag_bitsILi8EEENSR_INS5_IJNSA_ILi8EEESF_EEENS5_IJSF_SB_EEEEEEEvNS4_8identityENS4_13SM90_TMA_LOADES19_vS1A_EENS_8epilogue10collective18CollectiveEpilogueINS1D_23Sm100TmaWarpSpecializedILi4ELi2ELi32ELb0ELb0EEEJSH_NS5_IJNSR_ISF_SB_EES1I_EEEaSI_aSI_NS1D_6fusion15FusionCallbacksIS1H_NS1K_17LinearCombinationIaiaiLNS_15FloatRoundStyleE2EEESH_S1J_JEEENS4_5SM1004TMEM4LOAD26SM100_TMEM_LOAD_16dp32b32xES1B_S19_NS4_39AutoVectorizingCopyWithAssumedAlignmentILi128EEENS4_14SM90_TMA_STOREES19_S1V_S1V_EEEvvEEEEvNT_6ParamsE --------------------------
	.section	.text._ZN7cutlass13device_kernelINS_4gemm6kernel13GemmUniversalIN4cute5tupleIJiiiiEEENS1_10collective13CollectiveMmaINS1_35MainloopSm100TmaUmmaWarpSpecializedILi5ELi2ELi4ENS5_IJNS4_1CILi1EEENSA_ILi2EEESB_EEEEENS5_IJNSA_ILi64EEENSA_ILi256EEESF_EEEaNS5_IJlSB_lEEEaSI_NS4_8TiledMMAINS4_8MMA_AtomIJNS4_15SM100_MMA_S8_SSIaaiLi64ELi256ELNS4_4UMMA5MajorE0ELSN_0ELNSM_8SaturateE0EEEEEENS4_6LayoutINS5_IJSB_SB_SB_EEENS5_IJNSA_ILi0EEEST_ST_EEEEENS5_IJNS4_10UnderscoreESW_SW_EEEEENS4_23SM90_TMA_LOAD_MULTICASTENS4_14ComposedLayoutINS4_7SwizzleILi2ELi4ELi3EEENS4_18smem_ptr_flag_bitsILi8EEENSR_INS5_IJNSA_ILi8EEESF_EEENS5_IJSF_SB_EEEEEEEvNS4_8identityENS4_13SM90_TMA_LOADES19_vS1A_EENS_8epilogue10collective18CollectiveEpilogueINS1D_23Sm100TmaWarpSpecializedILi4ELi2ELi32ELb0ELb0EEEJSH_NS5_IJNSR_ISF_SB_EES1I_EEEaSI_aSI_NS1D_6fusion15FusionCallbacksIS1H_NS1K_17LinearCombinationIaiaiLNS_15FloatRoundStyleE2EEESH_S1J_JEEENS4_5SM1004TMEM4LOAD26SM100_TMEM_LOAD_16dp32b32xES1B_S19_NS4_39AutoVectorizingCopyWithAssumedAlignmentILi128EEENS4_14SM90_TMA_STOREES19_S1V_S1V_EEEvvEEEEvNT_6ParamsE,"ax",@progbits
	.align	128
.text._ZN7cutlass13device_kernelINS_4gemm6kernel13GemmUniversalIN4cute5tupleIJiiiiEEENS1_10collective13CollectiveMmaINS1_35MainloopSm100TmaUmmaWarpSpecializedILi5ELi2ELi4ENS5_IJNS4_1CILi1EEENSA_ILi2EEESB_EEEEENS5_IJNSA_ILi64EEENSA_ILi256EEESF_EEEaNS5_IJlSB_lEEEaSI_NS4_8TiledMMAINS4_8MMA_AtomIJNS4_15SM100_MMA_S8_SSIaaiLi64ELi256ELNS4_4UMMA5MajorE0ELSN_0ELNSM_8SaturateE0EEEEEENS4_6LayoutINS5_IJSB_SB_SB_EEENS5_IJNSA_ILi0EEEST_ST_EEEEENS5_IJNS4_10UnderscoreESW_SW_EEEEENS4_23SM90_TMA_LOAD_MULTICASTENS4_14ComposedLayoutINS4_7SwizzleILi2ELi4ELi3EEENS4_18smem_ptr_flag_bitsILi8EEENSR_INS5_IJNSA_ILi8EEESF_EEENS5_IJSF_SB_EEEEEEEvNS4_8identityENS4_13SM90_TMA_LOADES19_vS1A_EENS_8epilogue10collective18CollectiveEpilogueINS1D_23Sm100TmaWarpSpecializedILi4ELi2ELi32ELb0ELb0EEEJSH_NS5_IJNSR_ISF_SB_EES1I_EEEaSI_aSI_NS1D_6fusion15FusionCallbacksIS1H_NS1K_17LinearCombinationIaiaiLNS_15FloatRoundStyleE2EEESH_S1J_JEEENS4_5SM1004TMEM4LOAD26SM100_TMEM_LOAD_16dp32b32xES1B_S19_NS4_39AutoVectorizingCopyWithAssumedAlignmentILi128EEENS4_14SM90_TMA_STOREES19_S1V_S1V_EEEvvEEEEvNT_6ParamsE:
        .type           _ZN7cutlass13device_kernelINS_4gemm6kernel13GemmUniversalIN4cute5tupleIJiiiiEEENS1_10collective13CollectiveMmaINS1_35MainloopSm100TmaUmmaWarpSpecializedILi5ELi2ELi4ENS5_IJNS4_1CILi1EEENSA_ILi2EEESB_EEEEENS5_IJNSA_ILi64EEENSA_ILi256EEESF_EEEaNS5_IJlSB_lEEEaSI_NS4_8TiledMMAINS4_8MMA_AtomIJNS4_15SM100_MMA_S8_SSIaaiLi64ELi256ELNS4_4UMMA5MajorE0ELSN_0ELNSM_8SaturateE0EEEEEENS4_6LayoutINS5_IJSB_SB_SB_EEENS5_IJNSA_ILi0EEEST_ST_EEEEENS5_IJNS4_10UnderscoreESW_SW_EEEEENS4_23SM90_TMA_LOAD_MULTICASTENS4_14ComposedLayoutINS4_7SwizzleILi2ELi4ELi3EEENS4_18smem_ptr_flag_bitsILi8EEENSR_INS5_IJNSA_ILi8EEESF_EEENS5_IJSF_SB_EEEEEEEvNS4_8identityENS4_13SM90_TMA_LOADES19_vS1A_EENS_8epilogue10collective18CollectiveEpilogueINS1D_23Sm100TmaWarpSpecializedILi4ELi2ELi32ELb0ELb0EEEJSH_NS5_IJNSR_ISF_SB_EES1I_EEEaSI_aSI_NS1D_6fusion15FusionCallbacksIS1H_NS1K_17LinearCombinationIaiaiLNS_15FloatRoundStyleE2EEESH_S1J_JEEENS4_5SM1004TMEM4LOAD26SM100_TMEM_LOAD_16dp32b32xES1B_S19_NS4_39AutoVectorizingCopyWithAssumedAlignmentILi128EEENS4_14SM90_TMA_STOREES19_S1V_S1V_EEEvvEEEEvNT_6ParamsE,@function
        .size           _ZN7cutlass13device_kernelINS_4gemm6kernel13GemmUniversalIN4cute5tupleIJiiiiEEENS1_10collective13CollectiveMmaINS1_35MainloopSm100TmaUmmaWarpSpecializedILi5ELi2ELi4ENS5_IJNS4_1CILi1EEENSA_ILi2EEESB_EEEEENS5_IJNSA_ILi64EEENSA_ILi256EEESF_EEEaNS5_IJlSB_lEEEaSI_NS4_8TiledMMAINS4_8MMA_AtomIJNS4_15SM100_MMA_S8_SSIaaiLi64ELi256ELNS4_4UMMA5MajorE0ELSN_0ELNSM_8SaturateE0EEEEEENS4_6LayoutINS5_IJSB_SB_SB_EEENS5_IJNSA_ILi0EEEST_ST_EEEEENS5_IJNS4_10UnderscoreESW_SW_EEEEENS4_23SM90_TMA_LOAD_MULTICASTENS4_14ComposedLayoutINS4_7SwizzleILi2ELi4ELi3EEENS4_18smem_ptr_flag_bitsILi8EEENSR_INS5_IJNSA_ILi8EEESF_EEENS5_IJSF_SB_EEEEEEEvNS4_8identityENS4_13SM90_TMA_LOADES19_vS1A_EENS_8epilogue10collective18CollectiveEpilogueINS1D_23Sm100TmaWarpSpecializedILi4ELi2ELi32ELb0ELb0EEEJSH_NS5_IJNSR_ISF_SB_EES1I_EEEaSI_aSI_NS1D_6fusion15FusionCallbacksIS1H_NS1K_17LinearCombinationIaiaiLNS_15FloatRoundStyleE2EEESH_S1J_JEEENS4_5SM1004TMEM4LOAD26SM100_TMEM_LOAD_16dp32b32xES1B_S19_NS4_39AutoVectorizingCopyWithAssumedAlignmentILi128EEENS4_14SM90_TMA_STOREES19_S1V_S1V_EEEvvEEEEvNT_6ParamsE,(.L_x_180 - _ZN7cutlass13device_kernelINS_4gemm6kernel13GemmUniversalIN4cute5tupleIJiiiiEEENS1_10collective13CollectiveMmaINS1_35MainloopSm100TmaUmmaWarpSpecializedILi5ELi2ELi4ENS5_IJNS4_1CILi1EEENSA_ILi2EEESB_EEEEENS5_IJNSA_ILi64EEENSA_ILi256EEESF_EEEaNS5_IJlSB_lEEEaSI_NS4_8TiledMMAINS4_8MMA_AtomIJNS4_15SM100_MMA_S8_SSIaaiLi64ELi256ELNS4_4UMMA5MajorE0ELSN_0ELNSM_8SaturateE0EEEEEENS4_6LayoutINS5_IJSB_SB_SB_EEENS5_IJNSA_ILi0EEEST_ST_EEEEENS5_IJNS4_10UnderscoreESW_SW_EEEEENS4_23SM90_TMA_LOAD_MULTICASTENS4_14ComposedLayoutINS4_7SwizzleILi2ELi4ELi3EEENS4_18smem_ptr_flag_bitsILi8EEENSR_INS5_IJNSA_ILi8EEESF_EEENS5_IJSF_SB_EEEEEEEvNS4_8identityENS4_13SM90_TMA_LOADES19_vS1A_EENS_8epilogue10collective18CollectiveEpilogueINS1D_23Sm100TmaWarpSpecializedILi4ELi2ELi32ELb0ELb0EEEJSH_NS5_IJNSR_ISF_SB_EES1I_EEEaSI_aSI_NS1D_6fusion15FusionCallbacksIS1H_NS1K_17LinearCombinationIaiaiLNS_15FloatRoundStyleE2EEESH_S1J_JEEENS4_5SM1004TMEM4LOAD26SM100_TMEM_LOAD_16dp32b32xES1B_S19_NS4_39AutoVectorizingCopyWithAssumedAlignmentILi128EEENS4_14SM90_TMA_STOREES19_S1V_S1V_EEEvvEEEEvNT_6ParamsE)
        .other          _ZN7cutlass13device_kernelINS_4gemm6kernel13GemmUniversalIN4cute5tupleIJiiiiEEENS1_10collective13CollectiveMmaINS1_35MainloopSm100TmaUmmaWarpSpecializedILi5ELi2ELi4ENS5_IJNS4_1CILi1EEENSA_ILi2EEESB_EEEEENS5_IJNSA_ILi64EEENSA_ILi256EEESF_EEEaNS5_IJlSB_lEEEaSI_NS4_8TiledMMAINS4_8MMA_AtomIJNS4_15SM100_MMA_S8_SSIaaiLi64ELi256ELNS4_4UMMA5MajorE0ELSN_0ELNSM_8SaturateE0EEEEEENS4_6LayoutINS5_IJSB_SB_SB_EEENS5_IJNSA_ILi0EEEST_ST_EEEEENS5_IJNS4_10UnderscoreESW_SW_EEEEENS4_23SM90_TMA_LOAD_MULTICASTENS4_14ComposedLayoutINS4_7SwizzleILi2ELi4ELi3EEENS4_18smem_ptr_flag_bitsILi8EEENSR_INS5_IJNSA_ILi8EEESF_EEENS5_IJSF_SB_EEEEEEEvNS4_8identityENS4_13SM90_TMA_LOADES19_vS1A_EENS_8epilogue10collective18CollectiveEpilogueINS1D_23Sm100TmaWarpSpecializedILi4ELi2ELi32ELb0ELb0EEEJSH_NS5_IJNSR_ISF_SB_EES1I_EEEaSI_aSI_NS1D_6fusion15FusionCallbacksIS1H_NS1K_17LinearCombinationIaiaiLNS_15FloatRoundStyleE2EEESH_S1J_JEEENS4_5SM1004TMEM4LOAD26SM100_TMEM_LOAD_16dp32b32xES1B_S19_NS4_39AutoVectorizingCopyWithAssumedAlignmentILi128EEENS4_14SM90_TMA_STOREES19_S1V_S1V_EEEvvEEEEvNT_6ParamsE,@"STO_CUDA_ENTRY STV_DEFAULT"
_ZN7cutlass13device_kernelINS_4gemm6kernel13GemmUniversalIN4cute5tupleIJiiiiEEENS1_10collective13CollectiveMmaINS1_35MainloopSm100TmaUmmaWarpSpecializedILi5ELi2ELi4ENS5_IJNS4_1CILi1EEENSA_ILi2EEESB_EEEEENS5_IJNSA_ILi64EEENSA_ILi256EEESF_EEEaNS5_IJlSB_lEEEaSI_NS4_8TiledMMAINS4_8MMA_AtomIJNS4_15SM100_MMA_S8_SSIaaiLi64ELi256ELNS4_4UMMA5MajorE0ELSN_0ELNSM_8SaturateE0EEEEEENS4_6LayoutINS5_IJSB_SB_SB_EEENS5_IJNSA_ILi0EEEST_ST_EEEEENS5_IJNS4_10UnderscoreESW_SW_EEEEENS4_23SM90_TMA_LOAD_MULTICASTENS4_14ComposedLayoutINS4_7SwizzleILi2ELi4ELi3EEENS4_18smem_ptr_flag_bitsILi8EEENSR_INS5_IJNSA_ILi8EEESF_EEENS5_IJSF_SB_EEEEEEEvNS4_8identityENS4_13SM90_TMA_LOADES19_vS1A_EENS_8epilogue10collective18CollectiveEpilogueINS1D_23Sm100TmaWarpSpecializedILi4ELi2ELi32ELb0ELb0EEEJSH_NS5_IJNSR_ISF_SB_EES1I_EEEaSI_aSI_NS1D_6fusion15FusionCallbacksIS1H_NS1K_17LinearCombinationIaiaiLNS_15FloatRoundStyleE2EEESH_S1J_JEEENS4_5SM1004TMEM4LOAD26SM100_TMEM_LOAD_16dp32b32xES1B_S19_NS4_39AutoVectorizingCopyWithAssumedAlignmentILi128EEENS4_14SM90_TMA_STOREES19_S1V_S1V_EEEvvEEEEvNT_6ParamsE:
[----:B------:R-:W1:Y:S01]  /*0000*/  LDC R1, c[0x0][0x37c] ;  /* 0x0000df00ff017b82 */ /* 0x000e620000000800 */
[----:B------:R-:W2:Y:S01]  /*0010*/  S2R R85, SR_TID.X ;  /* 0x0000000000557919 */ /* 0x000ea20000002100 */
[----:B------:R-:W3:Y:S01]  /*0020*/  LDCU.64 UR8, c[0x0][0x890] ;  /* 0x00011200ff0877ac */ /* 0x000ee20008000a00 */
[----:B------:R-:W-:Y:S02]  /*0030*/  PRMT R74, RZ, 0x7610, R74 ;  /* 0x00007610ff4a7816 */ /* 0x000fe4000000004a */
[----:B------:R-:W-:Y:S01]  /*0040*/  ELECT P3, URZ, PT ;  /* 0x0000000000ff782f */ /* 0x000fe20003860000 */
[----:B---3--:R-:W-:-:S04]  /*0050*/  UISETP.NE.U32.AND UP0, UPT, UR8, URZ, UPT ;  /* 0x000000ff0800728c */ /* 0x008fc8000bf05070 */
[----:B------:R-:W-:Y:S01]  /*0060*/  UISETP.NE.AND.EX UP0, UPT, UR9, URZ, UPT, UP0 ;  /* 0x000000ff0900728c */ /* 0x000fe2000bf05300 */
[----:B--2---:R-:W-:-:S05]  /*0070*/  SHF.R.U32.HI R75, RZ, 0x5, R85 ;  /* 0x00000005ff4b7819 */ /* 0x004fca0000011655 */
[----:B------:R-:W2:Y:S02]  /*0080*/  SHFL.IDX PT, R0, R75, RZ, 0x1f ;  /* 0x00001fff4b007589 */ /* 0x000ea400000e0000 */
[----:B--2---:R-:W-:Y:S01]  /*0090*/  R2UR UR17, R0 ;  /* 0x00000000001172ca */ /* 0x004fe200000e0000 */
[----:B-1----:R-:W-:-:S14]  /*00a0*/  BRA.U UP0, `(.L_x_0) ;  /* 0x0000000100307547 */ /* 0x002fdc000b800000 */
[----:B------:R-:W1:Y:S02]  /*00b0*/  LDCU.64 UR4, c[0x0][0x888] ;  /* 0x00011100ff0477ac */ /* 0x000e640008000a00 */
[----:B-1----:R-:W-:-:S04]  /*00c0*/  UISETP.NE.U32.AND UP0, UPT, UR4, URZ, UPT ;  /* 0x000000ff0400728c */ /* 0x002fc8000bf05070 */
[----:B------:R-:W-:-:S09]  /*00d0*/  UISETP.NE.AND.EX UP0, UPT, UR5, URZ, UPT, UP0 ;  /* 0x000000ff0500728c */ /* 0x000fd2000bf05300 */
[----:B------:R-:W-:Y:S05]  /*00e0*/  BRA.U !UP0, `(.L_x_1) ;  /* 0x0000000108147547 */ /* 0x000fea000b800000 */
[----:B------:R-:W1:Y:S01]  /*00f0*/  LDC.64 R40, c[0x0][0x888] ;  /* 0x00022200ff287b82 */ /* 0x000e620000000a00 */
[----:B------:R-:W1:Y:S02]  /*0100*/  LDCU.64 UR4, c[0x0][0x358] ;  /* 0x00006b00ff0477ac */ /* 0x000e640008000a00 */
[----:B-1----:R1:W5:Y:S01]  /*0110*/  LDG.E R40, desc[UR4][R40.64] ;  /* 0x0000000428287981 */ /* 0x002362000c1e1900 */
[----:B------:R-:W-:Y:S01]  /*0120*/  HFMA2 R74, -RZ, RZ, 0, 5.9604644775390625e-08 ;  /* 0x00000001ff4a7431 */ /* 0x000fe200000001ff */
[----:B------:R-:W-:Y:S05]  /*0130*/  BRA `(.L_x_0) ;  /* 0x00000000000c7947 */ /* 0x000fea0003800000 */
.L_x_1:
[----:B------:R-:W1:Y:S01]  /*0140*/  LDCU UR4, c[0x0][0x880] ;  /* 0x00011000ff0477ac */ /* 0x000e620008000800 */
[----:B------:R-:W-:Y:S01]  /*0150*/  HFMA2 R74, -RZ, RZ, 0, 5.9604644775390625e-08 ;  /* 0x00000001ff4a7431 */ /* 0x000fe200000001ff */
[----:B-1----:R-:W-:-:S07]  /*0160*/  MOV R40, UR4 ;  /* 0x0000000400287c02 */ /* 0x002fce0008000f00 */
.L_x_0:
[----:B------:R-:W2:Y:S02]  /*0170*/  LDCU.64 UR4, c[0x0][0x8b0] ;  /* 0x00011600ff0477ac */ /* 0x000ea40008000a00 */
[----:B--2---:R-:W-:-:S04]  /*0180*/  UISETP.NE.U32.AND UP0, UPT, UR4, URZ, UPT ;  /* 0x000000ff0400728c */ /* 0x004fc8000bf05070 */
[----:B------:R-:W-:-:S09]  /*0190*/  UISETP.NE.AND.EX UP0, UPT, UR5, URZ, UPT, UP0 ;  /* 0x000000ff0500728c */ /* 0x000fd2000bf05300 */
[----:B------:R-:W-:Y:S05]  /*01a0*/  BRA.U UP0, `(.L_x_2) ;  /* 0x0000000100287547 */ /* 0x000fea000b800000 */
[----:B------:R-:W2:Y:S02]  /*01b0*/  LDCU.64 UR4, c[0x0][0x8a8] ;  /* 0x00011500ff0477ac */ /* 0x000ea40008000a00 */
[----:B--2---:R-:W-:-:S04]  /*01c0*/  UISETP.NE.U32.AND UP0, UPT, UR4, URZ, UPT ;  /* 0x000000ff0400728c */ /* 0x004fc8000bf05070 */
[----:B------:R-:W-:-:S09]  /*01d0*/  UISETP.NE.AND.EX UP0, UPT, UR5, URZ, UPT, UP0 ;  /* 0x000000ff0500728c */ /* 0x000fd2000bf05300 */
[----:B------:R-:W-:Y:S05]  /*01e0*/  BRA.U !UP0, `(.L_x_3) ;  /* 0x0000000108107547 */ /* 0x000fea000b800000 */
[----:B------:R-:W2:Y:S01]  /*01f0*/  LDC.64 R38, c[0x0][0x8a8] ;  /* 0x00022a00ff267b82 */ /* 0x000ea20000000a00 */
[----:B------:R-:W2:Y:S02]  /*0200*/  LDCU.64 UR4, c[0x0][0x358] ;  /* 0x00006b00ff0477ac */ /* 0x000ea40008000a00 */
[----:B--2---:R2:W5:Y:S01]  /*0210*/  LDG.E R38, desc[UR4][R38.64] ;  /* 0x0000000426267981 */ /* 0x004562000c1e1900 */
[----:B------:R-:W-:Y:S05]  /*0220*/  BRA `(.L_x_2) ;  /* 0x0000000000087947 */ /* 0x000fea0003800000 */
.L_x_3:
[----:B------:R-:W2:Y:S02]  /*0230*/  LDCU UR4, c[0x0][0x8a0] ;  /* 0x00011400ff0477ac */ /* 0x000ea40008000800 */
[----:B--2---:R-:W-:Y:S02]  /*0240*/  MOV R38, UR4 ;  /* 0x0000000400267c02 */ /* 0x004fe40008000f00 */
.L_x_2:
[----:B------:R-:W-:Y:S01]  /*0250*/  IMAD.U32 R0, RZ, RZ, UR17 ;  /* 0x00000011ff007e24 */ /* 0x000fe2000f8e00ff */
[----:B------:R-:W-:Y:S04]  /*0260*/  BSSY.RECONVERGENT B0, `(.L_x_4) ;  /* 0x000000c000007945 */ /* 0x000fe80003800200 */
[C---:B------:R-:W-:Y:S02]  /*0270*/  ISETP.NE.OR P1, PT, R0.reuse, 0x1, !P3 ;  /* 0x000000010000780c */ /* 0x040fe40005f25670 */
[----:B------:R-:W-:-:S11]  /*0280*/  ISETP.NE.OR P0, PT, R0, 0x3, !P3 ;  /* 0x000000030000780c */ /* 0x000fd60005f05670 */
[----:B------:R-:W-:Y:S05]  /*0290*/  @P1 BRA `(.L_x_5) ;  /* 0x0000000000201947 */ /* 0x000fea0003800000 */
[----:B------:R-:W3:Y:S02]  /*02a0*/  LDCU.64 UR4, c[0x0][0x348] ;  /* 0x00006900ff0477ac */ /* 0x000ee40008000a00 */
[----:B---3--:R-:W-:Y:S02]  /*02b0*/  UIADD3 UR6, UP1, UPT, UR4, 0x80, URZ ;  /* 0x0000008004067890 */ /* 0x008fe4000ff3e0ff */
[----:B------:R-:W-:Y:S02]  /*02c0*/  UIADD3 UR4, UP0, UPT, UR4, 0x180, URZ ;  /* 0x0000018004047890 */ /* 0x000fe4000ff1e0ff */
[----:B------:R-:W-:Y:S02]  /*02d0*/  UIADD3.X UR7, UPT, UPT, URZ, UR5, URZ, UP1, !UPT ;  /* 0x00000005ff077290 */ /* 0x000fe40008ffe4ff */
[----:B------:R-:W-:-:S07]  /*02e0*/  UIADD3.X UR5, UPT, UPT, URZ, UR5, URZ, UP0, !UPT ;  /* 0x00000005ff057290 */ /* 0x000fce00087fe4ff */
[----:B------:R3:W-:Y:S02]  /*02f0*/  UTMACCTL.PF [UR6] ;  /* 0x00000000060079b9 */ /* 0x0007e40008040000 */
[----:B------:R3:W-:Y:S02]  /*0300*/  UTMACCTL.PF [UR4] ;  /* 0x00000000040079b9 */ /* 0x0007e40008040000 */
[----:B---3--:R-:W-:Y:S01]  /*0310*/  NOP ;  /* 0x0000000000007918 */ /* 0x008fe20000000000 */
.L_x_5:
[----:B------:R-:W-:Y:S05]  /*0320*/  BSYNC.RECONVERGENT B0 ;  /* 0x0000000000007941 */ /* 0x000fea0003800200 */
.L_x_4:
[----:B------:R-:W-:Y:S04]  /*0330*/  BSSY.RECONVERGENT B0, `(.L_x_6) ;  /* 0x000000a000007945 */ /* 0x000fe80003800200 */
        /* <DEDUP_REMOVED lines=9> */
.L_x_7:
[----:B------:R-:W-:Y:S05]  /*03d0*/  BSYNC.RECONVERGENT B0 ;  /* 0x0000000000007941 */ /* 0x000fea0003800200 */
.L_x_6:
[----:B------:R-:W3:Y:S01]  /*03e0*/  LDCU.64 UR4, c[0x0][0x888] ;  /* 0x00011100ff0477ac */ /* 0x000ee20008000a00 */
[----:B------:R-:W-:Y:S02]  /*03f0*/  UISETP.EQ.U32.AND UP1, UPT, UR8, URZ, UPT ;  /* 0x000000ff0800728c */ /* 0x000fe4000bf22070 */
[----:B------:R-:W-:Y:S02]  /*0400*/  UPLOP3.LUT UP3, UPT, UPT, UPT, UPT, 0x80, 0x8 ;  /* 0x000000000008789c */ /* 0x000fe40003f6f070 */
[----:B---3--:R-:W-:-:S04]  /*0410*/  UISETP.NE.U32.AND UP0, UPT, UR4, URZ, UPT ;  /* 0x000000ff0400728c */ /* 0x008fc8000bf05070 */
[----:B------:R-:W-:-:S04]  /*0420*/  UISETP.NE.AND.EX UP0, UPT, UR5, URZ, UPT, UP0 ;  /* 0x000000ff0500728c */ /* 0x000fc8000bf05300 */
[----:B------:R-:W-:-:S04]  /*0430*/  UISETP.EQ.OR.EX UP2, UPT, UR9, URZ, !UP0, UP1 ;  /* 0x000000ff0900728c */ /* 0x000fc8000c742710 */
[----:B------:R-:W-:-:S06]  /*0440*/  UP2UR UR4, UPR, URZ, 0x4 ;  /* 0x00000004ff047883 */ /* 0x000fcc0008000000 */
[----:B------:R-:W-:Y:S01]  /*0450*/  MOV R78, UR4 ;  /* 0x00000004004e7c02 */ /* 0x000fe20008000f00 */
[----:B------:R-:W-:Y:S06]  /*0460*/  BRA.U !UP2, `(.L_x_8) ;  /* 0x000000010a207547 */ /* 0x000fec000b800000 */
[----:B-----5:R-:W-:Y:S01]  /*0470*/  R2UR UR5, R40 ;  /* 0x00000000280572ca */ /* 0x020fe200000e0000 */
[----:B------:R-:W-:Y:S02]  /*0480*/  UISETP.NE.U32.AND UP1, UPT, UR8, URZ, UPT ;  /* 0x000000ff0800728c */ /* 0x000fe4000bf25070 */
[----:B------:R-:W-:Y:S02]  /*0490*/  USEL UR4, URZ, 0xffffffff, UP0 ;  /* 0xffffffffff047887 */ /* 0x000fe40008000000 */
[----:B------:R-:W-:-:S08]  /*04a0*/  UISETP.NE.AND.EX UP1, UPT, UR9, URZ, UPT, UP1 ;  /* 0x000000ff0900728c */ /* 0x000fd0000bf25310 */
[----:B------:R-:W-:-:S04]  /*04b0*/  UISETP.NE.AND UP0, UPT, UR5, URZ, UPT ;  /* 0x000000ff0500728c */ /* 0x000fc8000bf05270 */
[----:B------:R-:W-:-:S04]  /*04c0*/  @!UP1 USEL UR4, URZ, 0xffffffff, UP0 ;  /* 0xffffffffff049887 */ /* 0x000fc80008000000 */
[----:B------:R-:W-:-:S04]  /*04d0*/  ULOP3.LUT UR4, UR4, 0x1, URZ, 0xc0, !UPT ;  /* 0x0000000104047892 */ /* 0x000fc8000f8ec0ff */
[----:B------:R-:W-:-:S11]  /*04e0*/  UISETP.NE.U32.AND UP3, UPT, UR4, 0x1, UPT ;  /* 0x000000010400788c */ /* 0x000fd6000bf65070 */
.L_x_8:
[----:B------:R-:W3:Y:S01]  /*04f0*/  SHFL.IDX PT, R2, R75, RZ, 0x1f ;  /* 0x00001fff4b027589 */ /* 0x000ee200000e0000 */
[----:B------:R-:W-:-:S04]  /*0500*/  UISETP.NE.AND UP0, UPT, UR17, 0x2, UPT ;  /* 0x000000021100788c */ /* 0x000fc8000bf05270 */
[----:B------:R-:W-:Y:S01]  /*0510*/  USEL UR43, URZ, 0x1, UP0 ;  /* 0x00000001ff2b7887 */ /* 0x000fe20008000000 */
[----:B---3--:R-:W-:-:S13]  /*0520*/  ISETP.NE.AND P0, PT, R2, RZ, PT ;  /* 0x000000ff0200720c */ /* 0x008fda0003f05270 */
[----:B------:R-:W-:Y:S05]  /*0530*/  @P0 BRA `(.L_x_9) ;  /* 0x0000000000600947 */ /* 0x000fea0003800000 */
[----:B------:R-:W3:Y:S01]  /*0540*/  S2UR UR4, SR_CgaCtaId ;  /* 0x00000000000479c3 */ /* 0x000ee20000008800 */
[----:B------:R-:W-:Y:S01]  /*0550*/  UMOV UR5, 0x400 ;  /* 0x0000040000057882 */ /* 0x000fe20000000000 */
[----:B------:R-:W-:Y:S01]  /*0560*/  UMOV UR8, 0x1 ;  /* 0x0000000100087882 */ /* 0x000fe20000000000 */
[----:B------:R-:W-:Y:S01]  /*0570*/  UMOV UR6, 0x2 ;  /* 0x0000000200067882 */ /* 0x000fe20000000000 */
[----:B------:R-:W-:-:S04]  /*0580*/  UIADD3 UR8, UPT, UPT, -UR8, 0x100000, URZ ;  /* 0x0010000008087890 */ /* 0x000fc8000fffe1ff */
[----:B------:R-:W-:Y:S02]  /*0590*/  USHF.L.U32 UR9, UR8, 0xb, URZ ;  /* 0x0000000b08097899 */ /* 0x000fe400080006ff */
[----:B------:R-:W-:Y:S02]  /*05a0*/  USHF.L.U32 UR8, UR8, 0x1, URZ ;  /* 0x0000000108087899 */ /* 0x000fe400080006ff */
[----:B------:R-:W-:-:S04]  /*05b0*/  UIADD3 UR6, UPT, UPT, -UR6, 0x100000, URZ ;  /* 0x0010000006067890 */ /* 0x000fc8000fffe1ff */
[----:B------:R-:W-:Y:S02]  /*05c0*/  USHF.L.U32 UR7, UR6, 0xb, URZ ;  /* 0x0000000b06077899 */ /* 0x000fe400080006ff */
[----:B------:R-:W-:Y:S01]  /*05d0*/  USHF.L.U32 UR6, UR6, 0x1, URZ ;  /* 0x0000000106067899 */ /* 0x000fe200080006ff */
[----:B------:R-:W-:Y:S01]  /*05e0*/  ELECT P0, URZ, PT ;  /* 0x0000000000ff782f */ /* 0x000fe20003800000 */
[----:B---3--:R-:W-:Y:S01]  /*05f0*/  ULEA UR4, UR4, UR5, 0x18 ;  /* 0x0000000504047291 */ /* 0x008fe2000f8ec0ff */
[----:B------:R-:W3:Y:S11]  /*0600*/  FENCE.VIEW.ASYNC.S ;  /* 0x00000000000073c6 */ /* 0x000ef60000000000 */
[----:B---3--:R3:W4:Y:S01]  /*0610*/  SYNCS.EXCH.64 URZ, [UR4], UR8 ;  /* 0x0000000804ff75b2 */ /* 0x0087220008000100 */
[----:B------:R3:W1:Y:S01]  /*0620*/  SYNCS.EXCH.64 URZ, [UR4+0x28], UR6 ;  /* 0x0000280604ff75b2 */ /* 0x0006620008000100 */
        /* <DEDUP_REMOVED lines=8> */
[----:B------:R-:W-:Y:S01]  /*06b0*/  NOP ;  /* 0x0000000000007918 */ /* 0x000fe20000000000 */
.L_x_9:
[----:B------:R-:W2:Y:S01]  /*06c0*/  SHFL.IDX PT, R2, R75, RZ, 0x1f ;  /* 0x00001fff4b027589 */ /* 0x000ea200000e0000 */
[----:B------:R-:W-:Y:S01]  /*06d0*/  NOP ;  /* 0x0000000000007918 */ /* 0x000fe20000000000 */
[----:B--2---:R-:W-:-:S13]  /*06e0*/  ISETP.NE.AND P0, PT, R2, 0x1, PT ;  /* 0x000000010200780c */ /* 0x004fda0003f05270 */
[----:B------:R-:W-:Y:S05]  /*06f0*/  @P0 BRA `(.L_x_10) ;  /* 0x0000000000580947 */ /* 0x000fea0003800000 */
[----:B---3--:R-:W2:Y:S01]  /*0700*/  S2UR UR4, SR_CgaCtaId ;  /* 0x00000000000479c3 */ /* 0x008ea20000008800 */
        /* <DEDUP_REMOVED lines=10> */
[----:B--2---:R-:W-:Y:S01]  /*07b0*/  ULEA UR4, UR4, UR5, 0x18 ;  /* 0x0000000504047291 */ /* 0x004fe2000f8ec0ff */
[----:B------:R-:W2:Y:S11]  /*07c0*/  FENCE.VIEW.ASYNC.S ;  /* 0x00000000000073c6 */ /* 0x000eb60000000000 */
[----:B--2---:R2:W3:Y:S01]  /*07d0*/  SYNCS.EXCH.64 URZ, [UR4+0x50], UR8 ;  /* 0x0000500804ff75b2 */ /* 0x0044e20008000100 */
        /* <DEDUP_REMOVED lines=8> */
.L_x_10:
[----:B------:R-:W4:Y:S01]  /*0860*/  SHFL.IDX PT, R2, R75, RZ, 0x1f ;  /* 0x00001fff4b027589 */ /* 0x000f2200000e0000 */
[----:B------:R-:W-:Y:S01]  /*0870*/  NOP ;  /* 0x0000000000007918 */ /* 0x000fe20000000000 */
[----:B----4-:R-:W-:-:S13]  /*0880*/  ISETP.NE.AND P0, PT, R2, 0x3, PT ;  /* 0x000000030200780c */ /* 0x010fda0003f05270 */
[----:B------:R-:W-:Y:S05]  /*0890*/  @P0 BRA `(.L_x_11) ;  /* 0x0000000000300947 */ /* 0x000fea0003800000 */
[----:B--23--:R-:W2:Y:S01]  /*08a0*/  S2UR UR6, SR_CgaCtaId ;  /* 0x00000000000679c3 */ /* 0x00cea20000008800 */
[----:B------:R-:W-:Y:S01]  /*08b0*/  UMOV UR4, 0x400 ;  /* 0x0000040000047882 */ /* 0x000fe20000000000 */
[----:B------:R-:W-:Y:S01]  /*08c0*/  UMOV UR5, 0x20 ;  /* 0x0000002000057882 */ /* 0x000fe20000000000 */
[----:B------:R-:W-:Y:S01]  /*08d0*/  ELECT P0, URZ, PT ;  /* 0x0000000000ff782f */ /* 0x000fe20003800000 */
[----:B--2---:R-:W-:Y:S02]  /*08e0*/  ULEA UR6, UR6, UR4, 0x18 ;  /* 0x0000000406067291 */ /* 0x004fe4000f8ec0ff */
[----:B------:R-:W-:-:S04]  /*08f0*/  UIADD3 UR4, UPT, UPT, -UR5, 0x100000, URZ ;  /* 0x0010000005047890 */ /* 0x000fc8000fffe1ff */
[----:B------:R-:W-:Y:S02]  /*0900*/  USHF.L.U32 UR5, UR4, 0xb, URZ ;  /* 0x0000000b04057899 */ /* 0x000fe400080006ff */
[----:B------:R-:W-:Y:S01]  /*0910*/  USHF.L.U32 UR4, UR4, 0x1, URZ ;  /* 0x0000000104047899 */ /* 0x000fe200080006ff */
[----:B------:R-:W2:Y:S11]  /*0920*/  FENCE.VIEW.ASYNC.S ;  /* 0x00000000000073c6 */ /* 0x000eb60000000000 */
[----:B--2---:R4:W2:Y:S01]  /*0930*/  SYNCS.EXCH.64 URZ, [UR6+0x90], UR4 ;  /* 0x0000900406ff75b2 */ /* 0x0048a20008000100 */
[----:B------:R4:W3:Y:S02]  /*0940*/  SYNCS.EXCH.64 URZ, [UR6+0x98], UR4 ;  /* 0x0000980406ff75b2 */ /* 0x0008e40008000100 */
[----:B----4-:R-:W-:Y:S01]  /*0950*/  NOP ;  /* 0x0000000000007918 */ /* 0x010fe20000000000 */
.L_x_11:
[----:B------:R-:W4:Y:S01]  /*0960*/  SHFL.IDX PT, R2, R75, RZ, 0x1f ;  /* 0x00001fff4b027589 */ /* 0x000f2200000e0000 */
[----:B------:R-:W-:Y:S01]  /*0970*/  NOP ;  /* 0x0000000000007918 */ /* 0x000fe20000000000 */
[----:B----4-:R-:W-:-:S13]  /*0980*/  ISETP.NE.AND P0, PT, R2, 0x4, PT ;  /* 0x000000040200780c */ /* 0x010fda0003f05270 */
[----:B------:R-:W-:Y:S05]  /*0990*/  @P0 BRA `(.L_x_12) ;  /* 0x00000000004c0947 */ /* 0x000fea0003800000 */
[----:B--23--:R-:W2:Y:S01]  /*09a0*/  S2UR UR6, SR_CgaCtaId ;  /* 0x00000000000679c3 */ /* 0x00cea20000008800 */
[----:B------:R-:W-:Y:S01]  /*09b0*/  UMOV UR4, 0x1e0 ;  /* 0x000001e000047882 */ /* 0x000fe20000000000 */
[----:B------:R-:W-:Y:S01]  /*09c0*/  UMOV UR5, 0x400 ;  /* 0x0000040000057882 */ /* 0x000fe20000000000 */
[----:B------:R-:W-:Y:S01]  /*09d0*/  USEL UR4, UR4, 0x1a0, UP3 ;  /* 0x000001a004047887 */ /* 0x000fe20009800000 */
[----:B------:R-:W-:Y:S01]  /*09e0*/  UMOV UR8, 0x1 ;  /* 0x0000000100087882 */ /* 0x000fe20000000000 */
[----:B------:R-:W-:Y:S01]  /*09f0*/  ELECT P0, URZ, PT ;  /* 0x0000000000ff782f */ /* 0x000fe20003800000 */
[----:B------:R-:W-:-:S04]  /*0a00*/  UIADD3 UR8, UPT, UPT, -UR8, 0x100000, URZ ;  /* 0x0010000008087890 */ /* 0x000fc8000fffe1ff */
[----:B------:R-:W-:Y:S02]  /*0a10*/  USHF.L.U32 UR9, UR8, 0xb, URZ ;  /* 0x0000000b08097899 */ /* 0x000fe400080006ff */
[----:B------:R-:W-:Y:S02]  /*0a20*/  USHF.L.U32 UR8, UR8, 0x1, URZ ;  /* 0x0000000108087899 */ /* 0x000fe400080006ff */
[----:B--2---:R-:W-:Y:S02]  /*0a30*/  ULEA UR6, UR6, UR5, 0x18 ;  /* 0x0000000506067291 */ /* 0x004fe4000f8ec0ff */
[----:B------:R-:W-:-:S04]  /*0a40*/  UIADD3 UR4, UPT, UPT, -UR4, 0x100000, URZ ;  /* 0x0010000004047890 */ /* 0x000fc8000fffe1ff */
[----:B------:R-:W-:Y:S02]  /*0a50*/  USHF.L.U32 UR5, UR4, 0xb, URZ ;  /* 0x0000000b04057899 */ /* 0x000fe400080006ff */
[----:B------:R-:W-:Y:S01]  /*0a60*/  USHF.L.U32 UR4, UR4, 0x1, URZ ;  /* 0x0000000104047899 */ /* 0x000fe200080006ff */
[----:B------:R-:W2:Y:S03]  /*0a70*/  FENCE.VIEW.ASYNC.S ;  /* 0x00000000000073c6 */ /* 0x000ea60000000000 */
[----:B--2---:R4:W2:Y:S08]  /*0a80*/  SYNCS.EXCH.64 URZ, [UR6+0xa0], UR8 ;  /* 0x0000a00806ff75b2 */ /* 0x0048b00008000100 */
[----:B------:R4:W3:Y:S01]  /*0a90*/  SYNCS.EXCH.64 URZ, [UR6+0xb0], UR4 ;  /* 0x0000b00406ff75b2 */ /* 0x0008e20008000100 */
[----:B------:R4:W1:Y:S01]  /*0aa0*/  SYNCS.EXCH.64 URZ, [UR6+0xa8], UR8 ;  /* 0x0000a80806ff75b2 */ /* 0x0008620008000100 */
[----:B------:R4:W1:Y:S02]  /*0ab0*/  SYNCS.EXCH.64 URZ, [UR6+0xb8], UR4 ;  /* 0x0000b80406ff75b2 */ /* 0x0008640008000100 */
[----:B----4-:R-:W-:Y:S01]  /*0ac0*/  NOP ;  /* 0x0000000000007918 */ /* 0x010fe20000000000 */
.L_x_12:
[----:B------:R-:W4:Y:S01]  /*0ad0*/  SHFL.IDX PT, R2, R75, RZ, 0x1f ;  /* 0x00001fff4b027589 */ /* 0x000f2200000e0000 */
[----:B------:R-:W-:Y:S01]  /*0ae0*/  NOP ;  /* 0x0000000000007918 */ /* 0x000fe20000000000 */
[----:B----4-:R-:W-:-:S13]  /*0af0*/  ISETP.NE.AND P0, PT, R2, 0x5, PT ;  /* 0x000000050200780c */ /* 0x010fda0003f05270 */
[----:B------:R-:W-:Y:S05]  /*0b00*/  @P0 BRA `(.L_x_13) ;  /* 0x0000000000580947 */ /* 0x000fea0003800000 */
[----:B--23--:R-:W2:Y:S01]  /*0b10*/  S2UR UR4, SR_CgaCtaId ;  /* 0x00000000000479c3 */ /* 0x00cea20000008800 */
        /* <DEDUP_REMOVED lines=12> */
[----:B--2---:R4:W2:Y:S01]  /*0be0*/  SYNCS.EXCH.64 URZ, [UR4+0xc0], UR8 ;  /* 0x0000c00804ff75b2 */ /* 0x0048a20008000100 */
[----:B------:R4:W3:Y:S01]  /*0bf0*/  SYNCS.EXCH.64 URZ, [UR4+0xe0], UR6 ;  /* 0x0000e00604ff75b2 */ /* 0x0008e20008000100 */
[----:B------:R4:W1:Y:S01]  /*0c00*/  SYNCS.EXCH.64 URZ, [UR4+0xc8], UR8 ;  /* 0x0000c80804ff75b2 */ /* 0x0008620008000100 */
[----:B------:R4:W1:Y:S01]  /*0c10*/  SYNCS.EXCH.64 URZ, [UR4+0xe8], UR6 ;  /* 0x0000e80604ff75b2 */ /* 0x0008620008000100 */
[----:B------:R4:W1:Y:S01]  /*0c20*/  SYNCS.EXCH.64 URZ, [UR4+0xd0], UR8 ;  /* 0x0000d00804ff75b2 */ /* 0x0008620008000100 */
[----:B------:R4:W1:Y:S01]  /*0c30*/  SYNCS.EXCH.64 URZ, [UR4+0xf0], UR6 ;  /* 0x0000f00604ff75b2 */ /* 0x0008620008000100 */
[----:B------:R4:W1:Y:S01]  /*0c40*/  SYNCS.EXCH.64 URZ, [UR4+0xd8], UR8 ;  /* 0x0000d80804ff75b2 */ /* 0x0008620008000100 */
[----:B------:R4:W1:Y:S02]  /*0c50*/  SYNCS.EXCH.64 URZ, [UR4+0xf8], UR6 ;  /* 0x0000f80604ff75b2 */ /* 0x0008640008000100 */
[----:B----4-:R-:W-:Y:S01]  /*0c60*/  NOP ;  /* 0x0000000000007918 */ /* 0x010fe20000000000 */
.L_x_13:
[----:B------:R-:W4:Y:S01]  /*0c70*/  SHFL.IDX PT, R2, R75, RZ, 0x1f ;  /* 0x00001fff4b027589 */ /* 0x000f2200000e0000 */
[----:B------:R-:W1:Y:S01]  /*0c80*/  S2UR UR45, SR_CgaCtaId ;  /* 0x00000000002d79c3 */ /* 0x000e620000008800 */
[----:B------:R-:W-:Y:S01]  /*0c90*/  NOP ;  /* 0x0000000000007918 */ /* 0x000fe20000000000 */
[----:B----4-:R-:W-:-:S13]  /*0ca0*/  ISETP.NE.AND P0, PT, R2, 0x3, PT ;  /* 0x000000030200780c */ /* 0x010fda0003f05270 */
[----:B-1----:R-:W-:Y:S05]  /*0cb0*/  @P0 BRA `(.L_x_14) ;  /* 0x0000000000340947 */ /* 0x002fea0003800000 */
[----:B--23--:R-:W-:Y:S01]  /*0cc0*/  UMOV UR4, 0x400 ;  /* 0x0000040000047882 */ /* 0x00cfe20000000000 */
[----:B------:R-:W-:Y:S01]  /*0cd0*/  UMOV UR6, 0x20 ;  /* 0x0000002000067882 */ /* 0x000fe20000000000 */
[----:B------:R-:W-:Y:S02]  /*0ce0*/  ULEA UR4, UR45, UR4, 0x18 ;  /* 0x000000042d047291 */ /* 0x000fe4000f8ec0ff */
[----:B------:R-:W-:-:S04]  /*0cf0*/  UIADD3 UR6, UPT, UPT, -UR6, 0x100000, URZ ;  /* 0x0010000006067890 */ /* 0x000fc8000fffe1ff */
[----:B------:R-:W-:Y:S02]  /*0d00*/  USHF.L.U32 UR7, UR6, 0xb, URZ ;  /* 0x0000000b06077899 */ /* 0x000fe400080006ff */
[----:B------:R-:W-:Y:S01]  /*0d10*/  USHF.L.U32 UR6, UR6, 0x1, URZ ;  /* 0x0000000106067899 */ /* 0x000fe200080006ff */
[----:B------:R-:W-:Y:S01]  /*0d20*/  ELECT P0, URZ, PT ;  /* 0x0000000000ff782f */ /* 0x000fe20003800000 */
[----:B------:R-:W1:Y:S10]  /*0d30*/  FENCE.VIEW.ASYNC.S ;  /* 0x00000000000073c6 */ /* 0x000e740000000000 */
[----:B-1----:R1:W4:Y:S01]  /*0d40*/  SYNCS.EXCH.64 URZ, [UR4+0x100], UR6 ;  /* 0x0001000604ff75b2 */ /* 0x0023220008000100 */
[----:B------:R1:W2:Y:S01]  /*0d50*/  SYNCS.EXCH.64 URZ, [UR4+0x110], UR6 ;  /* 0x0001100604ff75b2 */ /* 0x0002a20008000100 */
[----:B------:R1:W3:Y:S01]  /*0d60*/  SYNCS.EXCH.64 URZ, [UR4+0x108], UR6 ;  /* 0x0001080604ff75b2 */ /* 0x0002e20008000100 */
[----:B------:R1:W1:Y:S01]  /*0d70*/  SYNCS.EXCH.64 URZ, [UR4+0x118], UR6 ;  /* 0x0001180604ff75b2 */ /* 0x0002620008000100 */
[----:B------:R-:W-:Y:S01]  /*0d80*/  NOP ;  /* 0x0000000000007918 */ /* 0x000fe20000000000 */
.L_x_14:
[----:B-123--:R-:W1:Y:S01]  /*0d90*/  LDCU UR4, c[0x0][0x36c] ;  /* 0x00006d80ff0477ac */ /* 0x00ee620008000800 */
[----:B------:R-:W-:Y:S01]  /*0da0*/  ISETP.NE.OR P3, PT, R0, 0x2, !P3 ;  /* 0x000000020000780c */ /* 0x000fe20005f65670 */
[----:B------:R-:W-:Y:S01]  /*0db0*/  NOP ;  /* 0x0000000000007918 */ /* 0x000fe20000000000 */
[----:B------:R-:W-:Y:S01]  /*0dc0*/  LOP3.LUT R0, R85, 0x1f, RZ, 0xc0, !PT ;  /* 0x0000001f55007812 */ /* 0x000fe200078ec0ff */
[----:B------:R-:W-:Y:S02]  /*0dd0*/  UISETP.NE.AND UP4, UPT, UR17, URZ, UPT ;  /* 0x000000ff1100728c */ /* 0x000fe4000bf85270 */
[----:B-1----:R-:W-:-:S09]  /*0de0*/  UISETP.EQ.U32.AND UP5, UPT, UR4, 0x1, UPT ;  /* 0x000000010400788c */ /* 0x002fd2000bfa2070 */
[----:B------:R-:W-:Y:S05]  /*0df0*/  BRA.U !UP5, `(.L_x_15) ;  /* 0x000000010d087547 */ /* 0x000fea000b800000 */
[----:B----4-:R-:W-:Y:S01]  /*0e00*/  UCGABAR_ARV ;  /* 0x00000000000079c7 */ /* 0x010fe20008000000 */
[----:B------:R-:W-:Y:S05]  /*0e10*/  BRA `(.L_x_16) ;  /* 0x0000000000047947 */ /* 0x000fea0003800000 */
.L_x_15:
[----:B----4-:R-:W-:Y:S01]  /*0e20*/  NOP ;  /* 0x0000000000007918 */ /* 0x010fe20000000000 */
.L_x_16:
[----:B------:R-:W1:Y:S01]  /*0e30*/  S2UR UR7, SR_CTAID.X ;  /* 0x00000000000779c3 */ /* 0x000e620000002500 */
[----:B------:R-:W-:-:S05]  /*0e40*/  CS2R.32 R77, SR_CgaSize ;  /* 0x00000000004d7805 */ /* 0x000fca0000008a00 */
[----:B------:R-:W-:-:S05]  /*0e50*/  IMAD R77, R77, -0xa0, RZ ;  /* 0xffffff604d4d7824 */ /* 0x000fca00078e02ff */
[----:B------:R-:W-:-:S14]  /*0e60*/  R2UR UR5, R77 ;  /* 0x000000004d0572ca */ /* 0x000fdc00000e0000 */
[----:B------:R-:W2:Y:S01]  /*0e70*/  LDCU UR5, c[0x0][UR5+0x2b0] ;  /* 0x00005600050577ac */ /* 0x000ea20008000800 */
[----:B------:R-:W-:-:S05]  /*0e80*/  CS2R.32 R77, SR_CgaSize ;  /* 0x00000000004d7805 */ /* 0x000fca0000008a00 */
[----:B------:R-:W-:-:S05]  /*0e90*/  IMAD R77, R77, -0xa0, RZ ;  /* 0xffffff604d4d7824 */ /* 0x000fca00078e02ff */
[----:B------:R-:W-:-:S14]  /*0ea0*/  R2UR UR4, R77 ;  /* 0x000000004d0472ca */ /* 0x000fdc00000e0000 */
[----:B------:R-:W3:Y:S01]  /*0eb0*/  LDCU UR4, c[0x0][UR4+0x2b4] ;  /* 0x00005680040477ac */ /* 0x000ee20008000800 */
[----:B------:R-:W4:Y:S01]  /*0ec0*/  S2UR UR8, SR_CTAID.Y ;  /* 0x00000000000879c3 */ /* 0x000f220000002600 */
[----:B------:R-:W-:-:S05]  /*0ed0*/  CS2R.32 R77, SR_CgaSize ;  /* 0x00000000004d7805 */ /* 0x000fca0000008a00 */
[----:B------:R-:W-:-:S05]  /*0ee0*/  IMAD R77, R77, -0xa0, RZ ;  /* 0xffffff604d4d7824 */ /* 0x000fca00078e02ff */
[----:B------:R-:W-:-:S14]  /*0ef0*/  R2UR UR9, R77 ;  /* 0x000000004d0972ca */ /* 0x000fdc00000e0000 */
[----:B------:R-:W3:Y:S01]  /*0f00*/  LDCU UR9, c[0x0][UR9+0x2a0] ;  /* 0x00005400090977ac */ /* 0x000ee20008000800 */
[----:B------:R-:W-:-:S05]  /*0f10*/  CS2R.32 R77, SR_CgaSize ;  /* 0x00000000004d7805 */ /* 0x000fca0000008a00 */
[----:B------:R-:W-:-:S05]  /*0f20*/  IMAD R77, R77, -0xa0, RZ ;  /* 0xffffff604d4d7824 */ /* 0x000fca00078e02ff */
[----:B------:R-:W-:-:S14]  /*0f30*/  R2UR UR10, R77 ;  /* 0x000000004d0a72ca */ /* 0x000fdc00000e0000 */
[----:B------:R-:W3:Y:S01]  /*0f40*/  LDCU UR10, c[0x0][UR10+0x2a4] ;  /* 0x000054800a0a77ac */ /* 0x000ee20008000800 */
[----:B------:R-:W3:Y:S01]  /*0f50*/  S2UR UR36, SR_CTAID.Z ;  /* 0x00000000002479c3 */ /* 0x000ee20000002700 */
[----:B------:R-:W3:Y:S01]  /*0f60*/  LDCU UR21, c[0x0][0xb24] ;  /* 0x00016480ff1577ac */ /* 0x000ee20008000800 */
[----:B------:R-:W3:Y:S01]  /*0f70*/  LDCU UR42, c[0x0][0xb24] ;  /* 0x00016480ff2a77ac */ /* 0x000ee20008000800 */
[----:B-1----:R-:W-:Y:S01]  /*0f80*/  I2FP.F32.U32 R3, UR7 ;  /* 0x0000000700037c45 */ /* 0x002fe20008201000 */
[----:B------:R-:W1:Y:S04]  /*0f90*/  LDCU UR28, c[0x0][0xb30] ;  /* 0x00016600ff1c77ac */ /* 0x000e680008000800 */
[----:B--2---:R-:W-:Y:S01]  /*0fa0*/  FMUL R3, R3, UR5 ;  /* 0x0000000503037c20 */ /* 0x004fe20008400000 */
[----:B------:R-:W-:Y:S01]  /*0fb0*/  USHF.L.U32 UR26, UR45, 0xb, URZ ;  /* 0x0000000b2d1a7899 */ /* 0x000fe200080006ff */
[----:B----4-:R-:W-:Y:S01]  /*0fc0*/  I2FP.F32.U32 R2, UR8 ;  /* 0x0000000800027c45 */ /* 0x010fe20008201000 */
[----:B------:R-:W-:Y:S01]  /*0fd0*/  UMOV UR16, UR7 ;  /* 0x0000000700107c82 */ /* 0x000fe20008000000 */
[----:B------:R-:W-:-:S02]  /*0fe0*/  UMOV UR20, UR8 ;  /* 0x0000000800147c82 */ /* 0x000fc40008000000 */
[----:B------:R-:W2:Y:S01]  /*0ff0*/  F2I.U32.TRUNC.NTZ R3, R3 ;  /* 0x0000000300037305 */ /* 0x000ea2000020f000 */
[----:B---3--:R-:W-:Y:S01]  /*1000*/  UISETP.GE.AND UP2, UPT, UR21, 0x1, UPT ;  /* 0x000000011500788c */ /* 0x008fe2000bf46270 */
[----:B------:R-:W-:-:S06]  /*1010*/  FMUL R2, R2, UR4 ;  /* 0x0000000402027c20 */ /* 0x000fcc0008400000 */
[----:B------:R-:W3:Y:S01]  /*1020*/  F2I.U32.TRUNC.NTZ R2, R2 ;  /* 0x0000000200027305 */ /* 0x000ee2000020f000 */
[----:B--2---:R-:W-:Y:S02]  /*1030*/  R2UR UR4, R3 ;  /* 0x00000000030472ca */ /* 0x004fe400000e0000 */
[----:B---3--:R-:W-:Y:S02]  /*1040*/  R2UR UR6, R2 ;  /* 0x00000000020672ca */ /* 0x008fe400000e0000 */
[----:B------:R-:W-:-:S09]  /*1050*/  PRMT R2, RZ, 0x7610, R2 ;  /* 0x00007610ff027816 */ /* 0x000fd20000000002 */
[----:B------:R-:W-:-:S04]  /*1060*/  UIADD3 UR5, UPT, UPT, -UR4, URZ, URZ ;  /* 0x000000ff04057290 */ /* 0x000fc8000fffe1ff */
[----:B------:R-:W-:Y:S02]  /*1070*/  UIMAD UR5, UR9, UR5, UR7 ;  /* 0x00000005090572a4 */ /* 0x000fe4000f8e0207 */
[----:B------:R-:W-:-:S04]  /*1080*/  UIADD3 UR4, UPT, UPT, -UR6, URZ, URZ ;  /* 0x000000ff06047290 */ /* 0x000fc8000fffe1ff */
[----:B------:R-:W-:Y:S01]  /*1090*/  IMAD.U32 R77, RZ, RZ, UR5 ;  /* 0x00000005ff4d7e24 */ /* 0x000fe2000f8e00ff */
[----:B------:R-:W-:-:S06]  /*10a0*/  UIMAD UR4, UR10, UR4, UR8 ;  /* 0x000000040a0472a4 */ /* 0x000fcc000f8e0208 */
[----:B------:R-:W-:Y:S01]  /*10b0*/  IMAD.U32 R76, RZ, RZ, UR4 ;  /* 0x00000004ff4c7e24 */ /* 0x000fe2000f8e00ff */
[----:B-1----:R-:W-:Y:S06]  /*10c0*/  BRA.U UP4, `(.L_x_17) ;  /* 0x00000001042c7547 */ /* 0x002fec000b800000 */
[----:B------:R-:W-:Y:S02]  /*10d0*/  R2UR UR5, R76 ;  /* 0x000000004c0572ca */ /* 0x000fe400000e0000 */
[----:B------:R-:W-:-:S11]  /*10e0*/  R2UR UR4, R77 ;  /* 0x000000004d0472ca */ /* 0x000fd600000e0000 */
[----:B------:R-:W-:Y:S02]  /*10f0*/  UISETP.NE.AND UP0, UPT, UR5, URZ, UPT ;  /* 0x000000ff0500728c */ /* 0x000fe4000bf05270 */
[----:B------:R-:W-:Y:S02]  /*1100*/  UISETP.NE.AND UP1, UPT, UR5, 0x1, UPT ;  /* 0x000000010500788c */ /* 0x000fe4000bf25270 */
[----:B------:R-:W-:-:S04]  /*1110*/  UISETP.EQ.OR UP0, UPT, UR4, URZ, !UP0 ;  /* 0x000000ff0400728c */ /* 0x000fc8000c702670 */
[----:B------:R-:W-:Y:S02]  /*1120*/  USEL UR5, URZ, 0x1, !UP0 ;  /* 0x00000001ff057887 */ /* 0x000fe4000c000000 */
[----:B------:R-:W-:Y:S02]  /*1130*/  UISETP.NE.AND UP0, UPT, UR4, URZ, UPT ;  /* 0x000000ff0400728c */ /* 0x000fe4000bf05270 */
[----:B------:R-:W-:-:S04]  /*1140*/  USEL UR4, URZ, 0x2, UP1 ;  /* 0x00000002ff047887 */ /* 0x000fc80008800000 */
[----:B------:R-:W-:-:S04]  /*1150*/  USEL UR4, UR4, 0x2, UP0 ;  /* 0x0000000204047887 */ /* 0x000fc80008000000 */
[----:B------:R-:W-:-:S06]  /*1160*/  UIADD3 UR4, UPT, UPT, UR5, UR4, URZ ;  /* 0x0000000405047290 */ /* 0x000fcc000fffe0ff */
[----:B------:R-:W-:Y:S02]  /*1170*/  IMAD.U32 R2, RZ, RZ, UR4 ;  /* 0x00000004ff027e24 */ /* 0x000fe4000f8e00ff */
.L_x_17:
[----:B------:R-:W-:Y:S05]  /*1180*/  BRA.U !UP2, `(.L_x_18) ;  /* 0x000000010ad47547 */ /* 0x000fea000b800000 */
[----:B------:R-:W1:Y:S01]  /*1190*/  LDCU.128 UR12, c[0x0][0xb10] ;  /* 0x00016200ff0c77ac */ /* 0x000e620008000c00 */
[----:B------:R-:W2:Y:S01]  /*11a0*/  LDCU UR6, c[0x0][0x370] ;  /* 0x00006e00ff0677ac */ /* 0x000ea20008000800 */
[----:B------:R-:W3:Y:S01]  /*11b0*/  LDCU UR5, c[0x0][0x374] ;  /* 0x00006e80ff0577ac */ /* 0x000ee20008000800 */
[----:B------:R-:W4:Y:S01]  /*11c0*/  LDCU UR27, c[0x0][0xb0c] ;  /* 0x00016180ff1b77ac */ /* 0x000f220008000800 */
[----:B------:R-:W4:Y:S01]  /*11d0*/  LDCU UR4, c[0x0][0xb20] ;  /* 0x00016400ff0477ac */ /* 0x000f220008000800 */
[----:B------:R-:W4:Y:S01]  /*11e0*/  LDCU.64 UR8, c[0x0][0xb28] ;  /* 0x00016500ff0877ac */ /* 0x000f220008000a00 */
[----:B-1----:R-:W-:Y:S02]  /*11f0*/  UISETP.NE.AND UP0, UPT, UR14, 0x1, UPT ;  /* 0x000000010e00788c */ /* 0x002fe4000bf05270 */
[----:B---3--:R-:W-:Y:S02]  /*1200*/  UIMAD.WIDE.U32 UR10, UR5, UR15, URZ ;  /* 0x0000000f050a72a5 */ /* 0x008fe4000f8e00ff */
[----:B--2---:R-:W-:-:S02]  /*1210*/  UIMAD.WIDE.U32 UR22, UR6, UR12, URZ ;  /* 0x0000000c061672a5 */ /* 0x004fc4000f8e00ff */
[----:B----4-:R-:W-:Y:S02]  /*1220*/  UISETP.NE.AND UP1, UPT, UR27, 0x1, UPT ;  /* 0x000000011b00788c */ /* 0x010fe4000bf25270 */
[----:B------:R-:W-:Y:S01]  /*1230*/  UISETP.NE.AND UP2, UPT, UR21, 0x1, UPT ;  /* 0x000000011500788c */ /* 0x000fe2000bf45270 */
[----:B------:R-:W-:Y:S02]  /*1240*/  UMOV UR10, UR11 ;  /* 0x0000000b000a7c82 */ /* 0x000fe40008000000 */
[----:B------:R-:W-:Y:S01]  /*1250*/  UMOV UR22, UR23 ;  /* 0x0000001700167c82 */ /* 0x000fe20008000000 */
[----:B------:R-:W-:Y:S02]  /*1260*/  @UP0 USHF.R.U32.HI UR5, URZ, UR4, UR10 ;  /* 0x00000004ff050299 */ /* 0x000fe4000801160a */
[----:B------:R-:W-:Y:S02]  /*1270*/  UIMAD.WIDE.U32 UR24, UR20, UR15, URZ ;  /* 0x0000000f141872a5 */ /* 0x000fe4000f8e00ff */
[----:B------:R-:W-:-:S02]  /*1280*/  UIMAD.WIDE.U32 UR10, UR5, UR8, URZ ;  /* 0x00000008050a72a5 */ /* 0x000fc4000f8e00ff */
[----:B------:R-:W-:Y:S02]  /*1290*/  @UP1 USHF.R.U32.HI UR6, URZ, UR13, UR22 ;  /* 0x0000000dff061299 */ /* 0x000fe40008011616 */
[----:B------:R-:W-:Y:S02]  /*12a0*/  UIMAD.WIDE.U32 UR18, UR16, UR12, URZ ;  /* 0x0000000c101272a5 */ /* 0x000fe4000f8e00ff */
[----:B------:R-:W-:Y:S01]  /*12b0*/  UIMAD.WIDE.U32 UR22, UR6, UR8, URZ ;  /* 0x00000008061672a5 */ /* 0x000fe2000f8e00ff */
[----:B------:R-:W-:Y:S01]  /*12c0*/  UMOV UR24, UR25 ;  /* 0x0000001900187c82 */ /* 0x000fe20008000000 */
[----:B------:R-:W-:Y:S01]  /*12d0*/  UMOV UR10, UR11 ;  /* 0x0000000b000a7c82 */ /* 0x000fe20008000000 */
[----:B------:R-:W-:Y:S02]  /*12e0*/  USHF.R.U32.HI UR24, URZ, UR4, UR24 ;  /* 0x00000004ff187299 */ /* 0x000fe40008011618 */
[----:B------:R-:W-:Y:S02]  /*12f0*/  @UP2 USHF.R.U32.HI UR5, URZ, UR9, UR10 ;  /* 0x00000009ff052299 */ /* 0x000fe4000801160a */
[----:B------:R-:W-:Y:S01]  /*1300*/  UMOV UR7, UR23 ;  /* 0x0000001700077c82 */ /* 0x000fe20008000000 */
[----:B------:R-:W-:Y:S01]  /*1310*/  UMOV UR18, UR19 ;  /* 0x0000001300127c82 */ /* 0x000fe20008000000 */
[----:B------:R-:W-:-:S02]  /*1320*/  @UP2 USHF.R.U32.HI UR6, URZ, UR9, UR7 ;  /* 0x00000009ff062299 */ /* 0x000fc40008011607 */
[----:B------:R-:W-:Y:S02]  /*1330*/  USHF.R.U32.HI UR13, URZ, UR13, UR18 ;  /* 0x0000000dff0d7299 */ /* 0x000fe40008011612 */
[----:B------:R-:W-:Y:S02]  /*1340*/  USEL UR4, UR20, UR24, !UP0 ;  /* 0x0000001814047287 */ /* 0x000fe4000c000000 */
[----:B------:R-:W-:Y:S02]  /*1350*/  UIMAD UR7, UR5, UR21, URZ ;  /* 0x00000015050772a4 */ /* 0x000fe4000f8e02ff */
[----:B------:R-:W-:Y:S02]  /*1360*/  USEL UR5, UR16, UR13, !UP1 ;  /* 0x0000000d10057287 */ /* 0x000fe4000c800000 */
[----:B------:R-:W-:Y:S02]  /*1370*/  UIMAD UR12, UR6, UR21, URZ ;  /* 0x00000015060c72a4 */ /* 0x000fe4000f8e02ff */
[----:B------:R-:W-:-:S02]  /*1380*/  UISETP.GE.AND UP0, UPT, UR4, UR7, UPT ;  /* 0x000000070400728c */ /* 0x000fc4000bf06270 */
[----:B------:R-:W-:Y:S02]  /*1390*/  UIMAD.WIDE.U32 UR10, UR4, UR8, URZ ;  /* 0x00000008040a72a5 */ /* 0x000fe4000f8e00ff */
[----:B------:R-:W-:Y:S02]  /*13a0*/  UISETP.GE.OR UP0, UPT, UR5, UR12, UP0 ;  /* 0x0000000c0500728c */ /* 0x000fe40008706670 */
[----:B------:R-:W-:Y:S02]  /*13b0*/  UIMAD.WIDE.U32 UR12, UR5, UR8, URZ ;  /* 0x00000008050c72a5 */ /* 0x000fe4000f8e00ff */
[----:B------:R-:W-:Y:S01]  /*13c0*/  UIADD3 UR10, UPT, UPT, -UR4, URZ, URZ ;  /* 0x000000ff040a7290 */ /* 0x000fe2000fffe1ff */
[----:B------:R-:W-:Y:S01]  /*13d0*/  UMOV UR8, UR11 ;  /* 0x0000000b00087c82 */ /* 0x000fe20008000000 */
[----:B------:R-:W-:Y:S02]  /*13e0*/  UIADD3 UR11, UPT, UPT, -UR5, URZ, URZ ;  /* 0x000000ff050b7290 */ /* 0x000fe4000fffe1ff */
[----:B------:R-:W-:-:S03]  /*13f0*/  USHF.R.U32.HI UR8, URZ, UR9, UR8 ;  /* 0x00000009ff087299 */ /* 0x000fc60008011608 */
[----:B------:R-:W-:Y:S01]  /*1400*/  @!UP0 UMOV UR7, UR13 ;  /* 0x0000000d00078c82 */ /* 0x000fe20008000000 */
[----:B------:R-:W-:Y:S02]  /*1410*/  UIMAD UR20, UR14, UR10, UR20 ;  /* 0x0000000a0e1472a4 */ /* 0x000fe4000f8e0214 */
[----:B------:R-:W-:Y:S02]  /*1420*/  USEL UR8, UR4, UR8, !UP2 ;  /* 0x0000000804087287 */ /* 0x000fe4000d000000 */
[----:B------:R-:W-:Y:S02]  /*1430*/  @!UP0 USHF.R.U32.HI UR7, URZ, UR9, UR7 ;  /* 0x00000009ff078299 */ /* 0x000fe40008011607 */
[----:B------:R-:W-:Y:S02]  /*1440*/  UIADD3 UR9, UPT, UPT, -UR8, URZ, URZ ;  /* 0x000000ff08097290 */ /* 0x000fe4000fffe1ff */
[----:B------:R-:W-:Y:S02]  /*1450*/  @!UP0 USEL UR7, UR5, UR7, !UP2 ;  /* 0x0000000705078287 */ /* 0x000fe4000d000000 */
[----:B------:R-:W-:-:S02]  /*1460*/  UIMAD UR9, UR21, UR9, UR4 ;  /* 0x00000009150972a4 */ /* 0x000fc4000f8e0204 */
[----:B------:R-:W-:Y:S02]  /*1470*/  @!UP0 UIADD3 UR8, UPT, UPT, UR8, -UR7, URZ ;  /* 0x8000000708088290 */ /* 0x000fe4000fffe0ff */
[----:B------:R-:W-:Y:S02]  /*1480*/  @!UP0 UIMAD UR6, UR9, UR6, UR7 ;  /* 0x00000006090682a4 */ /* 0x000fe4000f8e0207 */
[----:B------:R-:W-:Y:S02]  /*1490*/  @!UP0 UIMAD UR4, UR8, UR21, UR5 ;  /* 0x00000015080482a4 */ /* 0x000fe4000f8e0205 */
[----:B------:R-:W-:Y:S02]  /*14a0*/  UIMAD UR16, UR27, UR11, UR16 ;  /* 0x0000000b1b1072a4 */ /* 0x000fe4000f8e0210 */
[----:B------:R-:W-:Y:S01]  /*14b0*/  UIMAD UR20, UR4, UR14, UR20 ;  /* 0x0000000e041472a4 */ /* 0x000fe2000f8e0214 */
[----:B------:R-:W-:Y:S02]  /*14c0*/  @!UP0 UMOV UR5, UR6 ;  /* 0x0000000600058c82 */ /* 0x000fe40008000000 */
[----:B------:R-:W-:-:S12]  /*14d0*/  UIMAD UR16, UR5, UR27, UR16 ;  /* 0x0000001b051072a4 */ /* 0x000fd8000f8e0210 */
.L_x_18:
[----:B------:R-:W-:Y:S02]  /*14e0*/  UISETP.NE.AND UP1, UPT, UR28, 0x1, UPT ;  /* 0x000000011c00788c */ /* 0x000fe4000bf25270 */
[----:B------:R-:W-:Y:S02]  /*14f0*/  UISETP.NE.AND UP0, UPT, UR17, 0x2, UPT ;  /* 0x000000021100788c */ /* 0x000fe4000bf05270 */
[----:B------:R-:W-:-:S05]  /*1500*/  ULOP3.LUT UR24, UR26, 0x800, URZ, 0xc0, !UPT ;  /* 0x000008001a187892 */ /* 0x000fca000f8ec0ff */
[----:B------:R-:W-:Y:S07]  /*1510*/  BRA.U UP1, `(.L_x_19) ;  /* 0x0000000101447547 */ /* 0x000fee000b800000 */
[----:B------:R-:W1:Y:S01]  /*1520*/  LDCU.128 UR8, c[0x0][0xb10] ;  /* 0x00016200ff0877ac */ /* 0x000e620008000c00 */
[----:B------:R-:W2:Y:S01]  /*1530*/  LDCU UR12, c[0x0][0xb0c] ;  /* 0x00016180ff0c77ac */ /* 0x000ea20008000800 */
[----:B------:R-:W3:Y:S01]  /*1540*/  LDCU UR13, c[0x0][0xb20] ;  /* 0x00016400ff0d77ac */ /* 0x000ee20008000800 */
[----:B-1----:R-:W-:Y:S02]  /*1550*/  UIMAD.WIDE.U32 UR6, UR16, UR8, URZ ;  /* 0x00000008100672a5 */ /* 0x002fe4000f8e00ff */
[----:B------:R-:W-:Y:S02]  /*1560*/  UIMAD.WIDE.U32 UR4, UR20, UR11, URZ ;  /* 0x0000000b140472a5 */ /* 0x000fe4000f8e00ff */
[----:B--2---:R-:W-:Y:S02]  /*1570*/  UISETP.NE.AND UP2, UPT, UR12, 0x1, UPT ;  /* 0x000000010c00788c */ /* 0x004fe4000bf45270 */
[----:B------:R-:W-:Y:S01]  /*1580*/  UISETP.NE.AND UP1, UPT, UR10, 0x1, UPT ;  /* 0x000000010a00788c */ /* 0x000fe2000bf25270 */
[----:B------:R-:W-:-:S02]  /*1590*/  UMOV UR6, UR7 ;  /* 0x0000000700067c82 */ /* 0x000fc40008000000 */
[----:B------:R-:W-:Y:S01]  /*15a0*/  UMOV UR4, UR5 ;  /* 0x0000000500047c82 */ /* 0x000fe20008000000 */
[----:B------:R-:W-:Y:S02]  /*15b0*/  USHF.R.U32.HI UR6, URZ, UR9, UR6 ;  /* 0x00000009ff067299 */ /* 0x000fe40008011606 */
[----:B---3--:R-:W-:Y:S02]  /*15c0*/  USHF.R.U32.HI UR4, URZ, UR13, UR4 ;  /* 0x0000000dff047299 */ /* 0x008fe40008011604 */
[----:B------:R-:W-:Y:S02]  /*15d0*/  USEL UR5, UR16, UR6, !UP2 ;  /* 0x0000000610057287 */ /* 0x000fe4000d000000 */
[----:B------:R-:W-:-:S04]  /*15e0*/  USEL UR4, UR20, UR4, !UP1 ;  /* 0x0000000414047287 */ /* 0x000fc8000c800000 */
[----:B------:R-:W-:Y:S02]  /*15f0*/  UIADD3 UR6, UPT, UPT, UR5, -UR4, URZ ;  /* 0x8000000405067290 */ /* 0x000fe4000fffe0ff */
[----:B------:R-:W-:Y:S02]  /*1600*/  UIADD3 UR4, UPT, UPT, -UR5, UR4, URZ ;  /* 0x0000000405047290 */ /* 0x000fe4000fffe1ff */
[----:B------:R-:W-:Y:S02]  /*1610*/  UIMAD UR20, UR6, UR10, UR20 ;  /* 0x0000000a061472a4 */ /* 0x000fe4000f8e0214 */
[----:B------:R-:W-:-:S12]  /*1620*/  UIMAD UR16, UR4, UR12, UR16 ;  /* 0x0000000c041072a4 */ /* 0x000fd8000f8e0210 */
.L_x_19:
[----:B------:R-:W-:Y:S05]  /*1630*/  BRA.U !UP5, `(.L_x_20) ;  /* 0x000000010d0c7547 */ /* 0x000fea000b800000 */
[----:B------:R-:W-:Y:S01]  /*1640*/  UCGABAR_WAIT ;  /* 0x0000000000007dc7 */ /* 0x000fe20008000000 */
[----:B------:R-:W-:Y:S01]  /*1650*/  CCTL.IVALL ;  /* 0x00000000ff00798f */ /* 0x000fe20002000000 */
[----:B------:R-:W-:Y:S05]  /*1660*/  BRA `(.L_x_21) ;  /* 0x0000000000047947 */ /* 0x000fea0003800000 */
.L_x_20:
[----:B------:R-:W-:Y:S06]  /*1670*/  BAR.SYNC.DEFER_BLOCKING 0x0 ;  /* 0x0000000000007b1d */ /* 0x000fec0000010000 */
.L_x_21:
[----:B------:R-:W-:Y:S05]  /*1680*/  BRA.U UP0, `(.L_x_22) ;  /* 0x0000001100e87547 */ /* 0x000fea000b800000 */
[----:B------:R-:W1:Y:S01]  /*1690*/  LDCU UR6, c[0x0][0x38c] ;  /* 0x00007180ff0677ac */ /* 0x000e620008000800 */
[----:B------:R-:W-:Y:S01]  /*16a0*/  PLOP3.LUT P1, PT, PT, PT, UP3, 0x80, 0x8 ;  /* 0x000000000008781c */ /* 0x000fe20003f2f038 */
[----:B------:R-:W-:Y:S01]  /*16b0*/  IMAD.MOV.U32 R12, RZ, RZ, 0x1 ;  /* 0x00000001ff0c7424 */ /* 0x000fe200078e00ff */
[----:B------:R-:W-:Y:S01]  /*16c0*/  ISETP.EQ.OR P2, PT, R0, RZ, P3 ;  /* 0x000000ff0000720c */ /* 0x000fe20001f42670 */
[----:B------:R-:W-:Y:S01]  /*16d0*/  UISETP.NE.AND UP1, UPT, UR17, URZ, UPT ;  /* 0x000000ff1100728c */ /* 0x000fe2000bf25270 */
[----:B------:R-:W-:Y:S02]  /*16e0*/  PLOP3.LUT P1, PT, P1, PT, PT, 0x8, 0x80 ;  /* 0x000000000080781c */ /* 0x000fe40000f2e170 */
[----:B------:R-:W-:Y:S01]  /*16f0*/  CS2R R10, SRZ ;  /* 0x00000000000a7805 */ /* 0x000fe2000001ff00 */
[----:B------:R-:W-:Y:S01]  /*1700*/  IMAD.MOV.U32 R9, RZ, RZ, RZ ;  /* 0x000000ffff097224 */ /* 0x000fe200078e00ff */
[----:B------:R-:W2:Y:S01]  /*1710*/  LDCU UR39, c[0x0][0x370] ;  /* 0x00006e00ff2777ac */ /* 0x000ea20008000800 */
[----:B------:R-:W-:Y:S01]  /*1720*/  IMAD.MOV.U32 R8, RZ, RZ, 0x1 ;  /* 0x00000001ff087424 */ /* 0x000fe200078e00ff */
[----:B------:R-:W-:Y:S01]  /*1730*/  USEL UR25, UR43, 0x2, UP1 ;  /* 0x000000022b197887 */ /* 0x000fe20008800000 */
[----:B------:R-:W3:Y:S01]  /*1740*/  LDCU.64 UR28, c[0x0][0x348] ;  /* 0x00006900ff1c77ac */ /* 0x000ee20008000a00 */
[----:B-1----:R-:W-:-:S02]  /*1750*/  UIADD3 UR5, UPT, UPT, UR6, 0x3f, URZ ;  /* 0x0000003f06057890 */ /* 0x002fc4000fffe0ff */
[----:B------:R-:W-:Y:S02]  /*1760*/  USHF.R.U32.HI UR44, URZ, 0x6, UR24 ;  /* 0x00000006ff2c7899 */ /* 0x000fe40008011618 */
[----:B------:R-:W-:Y:S02]  /*1770*/  USHF.R.S32.HI UR4, URZ, 0x1f, UR5 ;  /* 0x0000001fff047899 */ /* 0x000fe40008011405 */
[----:B------:R-:W-:Y:S02]  /*1780*/  UIADD3 UR46, UPT, UPT, UR6, 0x7e, URZ ;  /* 0x0000007e062e7890 */ /* 0x000fe4000fffe0ff */
[----:B------:R-:W-:Y:S01]  /*1790*/  ULEA.HI UR4, UR4, UR5, URZ, 0x6 ;  /* 0x0000000504047291 */ /* 0x000fe2000f8f30ff */
[----:B------:R-:W1:Y:S03]  /*17a0*/  LDCU UR38, c[0x0][0x374] ;  /* 0x00006e80ff2677ac */ /* 0x000e660008000800 */
[----:B------:R-:W-:-:S02]  /*17b0*/  USHF.R.S32.HI UR41, URZ, 0x6, UR4 ;  /* 0x00000006ff297899 */ /* 0x000fc40008011404 */
[----:B------:R-:W-:Y:S02]  /*17c0*/  UIADD3 UR4, UPT, UPT, UR6, -0x1, URZ ;  /* 0xffffffff06047890 */ /* 0x000fe4000fffe0ff */
[----:B------:R-:W-:Y:S02]  /*17d0*/  UISETP.LT.U32.AND UP0, UPT, UR41, 0x5, UPT ;  /* 0x000000052900788c */ /* 0x000fe4000bf01070 */
[----:B------:R-:W-:Y:S02]  /*17e0*/  UISETP.GE.U32.AND UP2, UPT, UR4, -0x7f, UPT ;  /* 0xffffff810400788c */ /* 0x000fe4000bf46070 */
[----:B------:R-:W-:Y:S01]  /*17f0*/  USEL UR40, UR41, 0x5, UP0 ;  /* 0x0000000529287887 */ /* 0x000fe20008000000 */
[----:B------:R-:W-:-:S03]  /*1800*/  UMOV UR5, URZ ;  /* 0x000000ff00057c82 */ /* 0x000fc60008000000 */
[----:B------:R-:W-:Y:S02]  /*1810*/  UIADD3 UR21, UPT, UPT, UR40, -0x1, URZ ;  /* 0xffffffff28157890 */ /* 0x000fe4000fffe0ff */
[----:B------:R-:W-:-:S03]  /*1820*/  UIADD3 UR43, UPT, UPT, UR41, -UR40, URZ ;  /* 0x80000028292b7290 */ /* 0x000fc6000fffe0ff */
[----:B------:R-:W-:-:S04]  /*1830*/  @UP2 UIADD3 UR21, UPT, UPT, UR40, URZ, URZ ;  /* 0x000000ff28152290 */ /* 0x000fc8000fffe0ff */
[----:B-123--:R-:W-:-:S12]  /*1840*/  UIADD3 UR21, UPT, UPT, UR21, 0x1, URZ ;  /* 0x0000000115157890 */ /* 0x00efd8000fffe0ff */
.L_x_42:
[----:B------:R-:W-:Y:S01]  /*1850*/  UISETP.NE.AND UP0, UPT, UR45, URZ, UPT ;  /* 0x000000ff2d00728c */ /* 0x000fe2000bf05270 */
[----:B------:R-:W1:Y:S08]  /*1860*/  S2UR UR45, SR_CgaCtaId ;  /* 0x00000000002d79c3 */ /* 0x000e700000008800 */
[----:B------:R-:W-:Y:S05]  /*1870*/  BRA.U UP0, `(.L_x_23) ;  /* 0x0000000100347547 */ /* 0x000fea000b800000 */
[----:B------:R-:W2:Y:S01]  /*1880*/  S2R R0, SR_CgaCtaId ;  /* 0x0000000000007919 */ /* 0x000ea20000008800 */
[----:B------:R-:W-:-:S04]  /*1890*/  MOV R2, 0x400 ;  /* 0x0000040000027802 */ /* 0x000fc80000000f00 */
[----:B--2---:R-:W-:Y:S02]  /*18a0*/  LEA R0, R0, R2, 0x18 ;  /* 0x0000000200007211 */ /* 0x004fe400078ec0ff */
[----:B------:R-:W-:-:S03]  /*18b0*/  SHF.L.U32 R2, R8, 0x1f, RZ ;  /* 0x0000001f08027819 */ /* 0x000fc600000006ff */
[----:B------:R-:W-:-:S04]  /*18c0*/  IMAD R0, R9, 0x8, R0 ;  /* 0x0000000809007824 */ /* 0x000fc800078e0200 */
[----:B------:R-:W2:Y:S02]  /*18d0*/  SYNCS.PHASECHK.TRANS64.TRYWAIT P0, [R0+URZ+0x110], R2 ;  /* 0x00011002000075a7 */ /* 0x000ea400080011ff */
[----:B--2---:R-:W-:Y:S05]  /*18e0*/  @!P0 BRA `(.L_x_24) ;  /* 0x0000007c00948947 */ /* 0x004fea0003800000 */
.L_x_133:
[----:B------:R-:W-:Y:S01]  /*18f0*/  VIADD R9, R9, 0x1 ;  /* 0x0000000109097836 */ /* 0x000fe20000000000 */
[----:B------:R2:W-:Y:S04]  /*1900*/  SYNCS.ARRIVE.TRANS64.A1T0 RZ, [R0+URZ+0x100], RZ ;  /* 0x000100ff00ff79a7 */ /* 0x0005e800081000ff */
[----:B------:R-:W-:-:S04]  /*1910*/  ISETP.NE.AND P0, PT, R9, 0x2, PT ;  /* 0x000000020900780c */ /* 0x000fc80003f05270 */
[----:B------:R-:W-:Y:S02]  /*1920*/  SEL R9, R9, RZ, P0 ;  /* 0x000000ff09097207 */ /* 0x000fe40000000000 */
[----:B--2---:R-:W-:-:S04]  /*1930*/  SEL R0, RZ, 0x1, P0 ;  /* 0x00000001ff007807 */ /* 0x004fc80000000000 */
[----:B------:R-:W-:-:S07]  /*1940*/  LOP3.LUT R8, R8, R0, RZ, 0x3c, !PT ;  /* 0x0000000008087212 */ /* 0x000fce00078e3cff */
.L_x_23:
[----:B------:R-:W-:Y:S01]  /*1950*/  UMOV UR6, 0x400 ;  /* 0x0000040000067882 */ /* 0x000fe20000000000 */
[----:B------:R-:W-:Y:S01]  /*1960*/  SHF.L.U32 R0, R12, 0x1f, RZ ;  /* 0x0000001f0c007819 */ /* 0x000fe200000006ff */
[----:B-1----:R-:W-:Y:S02]  /*1970*/  ULEA UR6, UR45, UR6, 0x18 ;  /* 0x000000062d067291 */ /* 0x002fe4000f8ec0ff */
[----:B------:R-:W-:Y:S02]  /*1980*/  UISETP.GE.U32.AND UP0, UPT, UR46, 0x7f, UPT ;  /* 0x0000007f2e00788c */ /* 0x000fe4000bf06070 */
[----:B------:R-:W-:Y:S02]  /*1990*/  ULEA UR4, UR5, UR6, 0x3 ;  /* 0x0000000605047291 */ /* 0x000fe4000f8e18ff */
[----:B------:R-:W-:Y:S02]  /*19a0*/  USHF.L.U32 UR11, UR20, 0x8, URZ ;  /* 0x00000008140b7899 */ /* 0x000fe400080006ff */
[----:B------:R-:W-:Y:S01]  /*19b0*/  ULEA UR35, UR16, UR44, 0x6 ;  /* 0x0000002c10237291 */ /* 0x000fe2000f8e30ff */
[----:B------:R-:W-:-:S04]  /*19c0*/  UMOV UR13, URZ ;  /* 0x000000ff000d7c82 */ /* 0x000fc80008000000 */
[----:B------:R1:W2:Y:S01]  /*19d0*/  SYNCS.PHASECHK.TRANS64.TRYWAIT P0, [UR4+0x28], R0 ;  /* 0x00002800ff0075a7 */ /* 0x0002a20008001104 */
[----:B------:R-:W-:Y:S06]  /*19e0*/  BRA.U !UP0, `(.L_x_25) ;  /* 0x0000000108bc7547 */ /* 0x000fec000b800000 */
[----:B------:R-:W-:Y:S01]  /*19f0*/  UMOV UR7, URZ ;  /* 0x000000ff00077c82 */ /* 0x000fe20008000000 */
[----:B------:R-:W-:-:S05]  /*1a00*/  UMOV UR4, UR5 ;  /* 0x0000000500047c82 */ /* 0x000fca0008000000 */
.L_x_31:
[----:B------:R-:W-:Y:S01]  /*1a10*/  ULEA UR33, UR4, UR6, 0x3 ;  /* 0x0000000604217291 */ /* 0x000fe2000f8e18ff */
[----:B--2---:R-:W-:Y:S01]  /*1a20*/  @!P3 MOV R2, 0x5000 ;  /* 0x000050000002b802 */ /* 0x004fe20000000f00 */
[----:B--2-4-:R-:W-:Y:S10]  /*1a30*/  @P0 BRA `(.L_x_26) ;  /* 0x00000000000c0947 */ /* 0x014ff40003800000 */
[----:B------:R-:W-:-:S04]  /*1a40*/  SHF.L.U32 R3, R12, 0x1f, RZ ;  /* 0x0000001f0c037819 */ /* 0x000fc800000006ff */
[----:B------:R-:W2:Y:S02]  /*1a50*/  SYNCS.PHASECHK.TRANS64.TRYWAIT P0, [UR33+0x28], R3 ;  /* 0x00002803ff0075a7 */ /* 0x000ea40008001121 */
[----:B--2---:R-:W-:Y:S05]  /*1a60*/  @!P0 BRA `(.L_x_27) ;  /* 0x0000007c00488947 */ /* 0x004fea0003800000 */
.L_x_26:
[----:B------:R2:W-:Y:S01]  /*1a70*/  @!P3 SYNCS.ARRIVE.TRANS64 RZ, [UR33], R2 ;  /* 0x00000002ffffb9a7 */ /* 0x0005e20008000021 */
[----:B------:R-:W-:-:S04]  /*1a80*/  ULOP3.LUT UR5, UR25, 0x2, URZ, 0xfc, !UPT ;  /* 0x0000000219057892 */ /* 0x000fc8000f8efcff */
[----:B------:R-:W-:-:S09]  /*1a90*/  UISETP.NE.AND UP0, UPT, UR5, 0x2, UPT ;  /* 0x000000020500788c */ /* 0x000fd2000bf05270 */
[----:B------:R-:W-:Y:S05]  /*1aa0*/  BRA.U UP0, `(.L_x_28) ;  /* 0x0000000100047547 */ /* 0x000fea000b800000 */
[----:B------:R-:W-:Y:S05]  /*1ab0*/  BPT.TRAP 0x1 ;  /* 0x000000040000795c */ /* 0x000fea0000300000 */
.L_x_28:
[----:B------:R-:W-:Y:S04]  /*1ac0*/  BSSY.RECONVERGENT B0, `(.L_x_29) ;  /* 0x0000003000007945 */ /* 0x000fe80003800200 */
[----:B------:R-:W-:Y:S05]  /*1ad0*/  @P2 BRA `(.L_x_30) ;  /* 0x0000000000042947 */ /* 0x000fea0003800000 */
[----:B------:R-:W-:Y:S05]  /*1ae0*/  BPT.TRAP 0x1 ;  /* 0x000000040000795c */ /* 0x000fea0000300000 */
.L_x_30:
[----:B------:R-:W-:Y:S05]  /*1af0*/  BSYNC.RECONVERGENT B0 ;  /* 0x0000000000007941 */ /* 0x000fea0003800200 */
.L_x_29:
[----:B------:R-:W-:Y:S02]  /*1b00*/  UIADD3 UR5, UPT, UPT, UR4, 0x1, URZ ;  /* 0x0000000104057890 */ /* 0x000fe4000fffe0ff */
[----:B------:R-:W-:Y:S02]  /*1b10*/  ULEA UR32, UR4, UR24, 0xc ;  /* 0x0000001804207291 */ /* 0x000fe4000f8e60ff */
[----:B------:R-:W-:Y:S02]  /*1b20*/  UISETP.NE.AND UP0, UPT, UR5, 0x5, UPT ;  /* 0x000000050500788c */ /* 0x000fe4000bf05270 */
[----:B------:R-:W-:Y:S02]  /*1b30*/  UIADD3 UR16, UP1, UPT, UR28, 0x80, URZ ;  /* 0x000000801c107890 */ /* 0x000fe4000ff3e0ff */
[----:B------:R-:W-:Y:S02]  /*1b40*/  USEL UR9, URZ, 0x1, UP0 ;  /* 0x00000001ff097887 */ /* 0x000fe40008000000 */
[----:B------:R-:W-:-:S02]  /*1b50*/  USEL UR5, UR5, URZ, UP0 ;  /* 0x000000ff05057287 */ /* 0x000fc40008000000 */
[----:B------:R-:W-:Y:S02]  /*1b60*/  UIADD3 UR14, UP0, UPT, UR28, 0x180, URZ ;  /* 0x000001801c0e7890 */ /* 0x000fe4000ff1e0ff */
[----:B------:R-:W-:Y:S01]  /*1b70*/  ULEA UR8, UR5, UR6, 0x3 ;  /* 0x0000000605087291 */ /* 0x000fe2000f8e18ff */
[----:B------:R-:W-:Y:S01]  /*1b80*/  LOP3.LUT R12, R12, UR9, RZ, 0x3c, !PT ;  /* 0x000000090c0c7c12 */ /* 0x000fe2000f8e3cff */
[----:B------:R-:W-:Y:S02]  /*1b90*/  USHF.L.U32 UR34, UR7, 0x6, URZ ;  /* 0x0000000607227899 */ /* 0x000fe400080006ff */
[----:B------:R-:W-:Y:S01]  /*1ba0*/  UIADD3.X UR17, UPT, UPT, URZ, UR29, URZ, UP1, !UPT ;  /* 0x0000001dff117290 */ /* 0x000fe20008ffe4ff */
[----:B-1----:R-:W-:Y:S01]  /*1bb0*/  SHF.L.U32 R0, R12, 0x1f, RZ ;  /* 0x0000001f0c007819 */ /* 0x002fe200000006ff */
[----:B------:R-:W-:Y:S02]  /*1bc0*/  UIADD3 UR32, UPT, UPT, UR6, 0x6400, UR32 ;  /* 0x0000640006207890 */ /* 0x000fe4000fffe020 */
[----:B------:R-:W-:Y:S01]  /*1bd0*/  UIADD3.X UR15, UPT, UPT, URZ, UR29, URZ, UP0, !UPT ;  /* 0x0000001dff0f7290 */ /* 0x000fe200087fe4ff */
[----:B------:R3:W4:Y:S01]  /*1be0*/  SYNCS.PHASECHK.TRANS64.TRYWAIT P0, [UR8+0x28], R0 ;  /* 0x00002800ff0075a7 */ /* 0x0007220008001108 */
[----:B------:R-:W-:Y:S01]  /*1bf0*/  ULEA UR8, UR4, UR6, 0xe ;  /* 0x0000000604087291 */ /* 0x000fe2000f8e70ff */
[----:B------:R-:W-:Y:S01]  /*1c00*/  UMOV UR13, 0x30000 ;  /* 0x00030000000d7882 */ /* 0x000fe20000000000 */
[----:B------:R-:W-:-:S02]  /*1c10*/  UMOV UR18, 0x0 ;  /* 0x0000000000127882 */ /* 0x000fc40000000000 */
[----:B------:R-:W-:Y:S01]  /*1c20*/  UIADD3 UR8, UPT, UPT, UR8, 0xb400, URZ ;  /* 0x0000b40008087890 */ /* 0x000fe2000fffe0ff */
[----:B------:R-:W-:Y:S01]  /*1c30*/  UMOV UR19, 0x10000000 ;  /* 0x1000000000137882 */ /* 0x000fe20000000000 */
[----:B------:R-:W-:Y:S01]  /*1c40*/  UMOV UR12, UR36 ;  /* 0x00000024000c7c82 */ /* 0x000fe20008000000 */
[----:B------:R-:W-:Y:S01]  /*1c50*/  UMOV UR9, UR33 ;  /* 0x0000002100097c82 */ /* 0x000fe20008000000 */
[----:B------:R-:W-:Y:S01]  /*1c60*/  UMOV UR10, UR34 ;  /* 0x00000022000a7c82 */ /* 0x000fe20008000000 */
[----:B------:R1:W-:Y:S01]  /*1c70*/  UTMALDG.3D.MULTICAST [UR32], [UR16], UR13, desc[UR18] ;  /* 0x00001220100073b4 */ /* 0x0003e2000801180d */
[----:B------:R-:W-:Y:S01]  /*1c80*/  UIADD3 UR7, UPT, UPT, UR7, 0x1, URZ ;  /* 0x0000000107077890 */ /* 0x000fe2000fffe0ff */
[----:B------:R-:W-:-:S03]  /*1c90*/  UMOV UR4, UR5 ;  /* 0x0000000500047c82 */ /* 0x000fc60008000000 */
[----:B------:R-:W-:Y:S01]  /*1ca0*/  UISETP.NE.AND UP0, UPT, UR7, UR21, UPT ;  /* 0x000000150700728c */ /* 0x000fe2000bf05270 */
[----:B------:R3:W-:Y:S01]  /*1cb0*/  UTMALDG.3D [UR8], [UR14], desc[UR18] ;  /* 0x000012080e0075b4 */ /* 0x0007e20008011000 */
[----:B-1----:R-:W-:-:S07]  /*1cc0*/  UMOV UR13, UR21 ;  /* 0x00000015000d7c82 */ /* 0x002fce0008000000 */
[----:B---3--:R-:W-:Y:S05]  /*1cd0*/  BRA.U UP0, `(.L_x_31) ;  /* 0xfffffffd004c7547 */ /* 0x008fea000b83ffff */
.L_x_25:
[----:B------:R-:W-:Y:S01]  /*1ce0*/  ULEA UR4, UR5, UR6, 0x3 ;  /* 0x0000000605047291 */ /* 0x000fe2000f8e18ff */
[----:B-1----:R-:W-:Y:S01]  /*1cf0*/  SHF.L.U32 R0, R12, 0x1f, RZ ;  /* 0x0000001f0c007819 */ /* 0x002fe200000006ff */
[----:B------:R-:W-:Y:S01]  /*1d00*/  @!P1 SYNCS.ARRIVE.TRANS64.A1T0 RZ, [UR6+0x98], RZ ;  /* 0x000098ffffff99a7 */ /* 0x000fe20008100006 */
[----:B------:R-:W-:-:S06]  /*1d10*/  UISETP.GT.AND UP0, UPT, UR41, UR40, UPT ;  /* 0x000000282900728c */ /* 0x000fcc000bf04270 */
[----:B--2-4-:R1:W2:Y:S03]  /*1d20*/  SYNCS.PHASECHK.TRANS64.TRYWAIT P0, [UR4+0x28], R0 ;  /* 0x00002800ff0075a7 */ /* 0x0142a60008001104 */
[----:B------:R-:W-:Y:S05]  /*1d30*/  BRA.U !UP0, `(.L_x_32) ;  /* 0x0000000108c07547 */ /* 0x000fea000b800000 */
[----:B------:R-:W-:Y:S01]  /*1d40*/  UIADD3 UR26, UPT, UPT, UR43, UR13, URZ ;  /* 0x0000000d2b1a7290 */ /* 0x000fe2000fffe0ff */
[----:B------:R-:W-:-:S11]  /*1d50*/  UMOV UR4, UR5 ;  /* 0x0000000500047c82 */ /* 0x000fd60008000000 */
.L_x_38:
[----:B------:R-:W-:Y:S01]  /*1d60*/  ULEA UR17, UR4, UR6, 0x3 ;  /* 0x0000000604117291 */ /* 0x000fe2000f8e18ff */
[----:B--2---:R-:W-:Y:S01]  /*1d70*/  @!P3 MOV R2, 0x5000 ;  /* 0x000050000002b802 */ /* 0x004fe20000000f00 */
[----:B--2-4-:R-:W-:Y:S10]  /*1d80*/  @P0 BRA `(.L_x_33) ;  /* 0x00000000000c0947 */ /* 0x014ff40003800000 */
[----:B------:R-:W-:-:S04]  /*1d90*/  SHF.L.U32 R3, R12, 0x1f, RZ ;  /* 0x0000001f0c037819 */ /* 0x000fc800000006ff */
[----:B------:R-:W2:Y:S02]  /*1da0*/  SYNCS.PHASECHK.TRANS64.TRYWAIT P0, [UR17+0x28], R3 ;  /* 0x00002803ff0075a7 */ /* 0x000ea40008001111 */
[----:B--2---:R-:W-:Y:S05]  /*1db0*/  @!P0 BRA `(.L_x_34) ;  /* 0x00000078008c8947 */ /* 0x004fea0003800000 */
.L_x_33:
[----:B------:R2:W-:Y:S01]  /*1dc0*/  @!P3 SYNCS.ARRIVE.TRANS64 RZ, [UR17], R2 ;  /* 0x00000002ffffb9a7 */ /* 0x0005e20008000011 */
[----:B------:R-:W-:-:S04]  /*1dd0*/  ULOP3.LUT UR5, UR25, 0x2, URZ, 0xfc, !UPT ;  /* 0x0000000219057892 */ /* 0x000fc8000f8efcff */
[----:B------:R-:W-:-:S09]  /*1de0*/  UISETP.NE.AND UP0, UPT, UR5, 0x2, UPT ;  /* 0x000000020500788c */ /* 0x000fd2000bf05270 */
[----:B------:R-:W-:Y:S05]  /*1df0*/  BRA.U UP0, `(.L_x_35) ;  /* 0x0000000100047547 */ /* 0x000fea000b800000 */
[----:B------:R-:W-:Y:S05]  /*1e00*/  BPT.TRAP 0x1 ;  /* 0x000000040000795c */ /* 0x000fea0000300000 */
.L_x_35:
[----:B------:R-:W-:Y:S04]  /*1e10*/  BSSY.RECONVERGENT B0, `(.L_x_36) ;  /* 0x0000003000007945 */ /* 0x000fe80003800200 */
[----:B------:R-:W-:Y:S05]  /*1e20*/  @P2 BRA `(.L_x_37) ;  /* 0x0000000000042947 */ /* 0x000fea0003800000 */
[----:B------:R-:W-:Y:S05]  /*1e30*/  BPT.TRAP 0x1 ;  /* 0x000000040000795c */ /* 0x000fea0000300000 */
.L_x_37:
[----:B------:R-:W-:Y:S05]  /*1e40*/  BSYNC.RECONVERGENT B0 ;  /* 0x0000000000007941 */ /* 0x000fea0003800200 */
.L_x_36:
[----:B------:R-:W-:Y:S02]  /*1e50*/  UIADD3 UR5, UPT, UPT, UR4, 0x1, URZ ;  /* 0x0000000104057890 */ /* 0x000fe4000fffe0ff */
[----:B------:R-:W-:Y:S02]  /*1e60*/  ULEA UR16, UR4, UR24, 0xc ;  /* 0x0000001804107291 */ /* 0x000fe4000f8e60ff */
[----:B------:R-:W-:Y:S02]  /*1e70*/  UISETP.NE.AND UP0, UPT, UR5, 0x5, UPT ;  /* 0x000000050500788c */ /* 0x000fe4000bf05270 */
[----:B------:R-:W-:Y:S02]  /*1e80*/  UIADD3 UR22, UP1, UPT, UR28, 0x80, URZ ;  /* 0x000000801c167890 */ /* 0x000fe4000ff3e0ff */
[----:B------:R-:W-:Y:S02]  /*1e90*/  USEL UR8, URZ, 0x1, UP0 ;  /* 0x00000001ff087887 */ /* 0x000fe40008000000 */
[----:B------:R-:W-:-:S02]  /*1ea0*/  USEL UR5, UR5, URZ, UP0 ;  /* 0x000000ff05057287 */ /* 0x000fc40008000000 */
[----:B------:R-:W-:Y:S02]  /*1eb0*/  UIADD3 UR14, UP0, UPT, UR28, 0x180, URZ ;  /* 0x000001801c0e7890 */ /* 0x000fe4000ff1e0ff */
[----:B------:R-:W-:Y:S01]  /*1ec0*/  LOP3.LUT R12, R12, UR8, RZ, 0x3c, !PT ;  /* 0x000000080c0c7c12 */ /* 0x000fe2000f8e3cff */
[----:B------:R-:W-:Y:S02]  /*1ed0*/  ULEA UR7, UR5, UR6, 0x3 ;  /* 0x0000000605077291 */ /* 0x000fe4000f8e18ff */
[----:B------:R-:W-:Y:S01]  /*1ee0*/  ULEA UR8, UR4, UR6, 0xe ;  /* 0x0000000604087291 */ /* 0x000fe2000f8e70ff */
[----:B-1----:R-:W-:Y:S01]  /*1ef0*/  SHF.L.U32 R0, R12, 0x1f, RZ ;  /* 0x0000001f0c007819 */ /* 0x002fe200000006ff */
[----:B------:R-:W-:Y:S02]  /*1f00*/  USHF.L.U32 UR18, UR13, 0x6, URZ ;  /* 0x000000060d127899 */ /* 0x000fe400080006ff */
[----:B------:R-:W-:Y:S02]  /*1f10*/  UIADD3 UR16, UPT, UPT, UR6, 0x6400, UR16 ;  /* 0x0000640006107890 */ /* 0x000fe4000fffe010 */
[----:B------:R-:W-:Y:S01]  /*1f20*/  UIADD3.X UR23, UPT, UPT, URZ, UR29, URZ, UP1, !UPT ;  /* 0x0000001dff177290 */ /* 0x000fe20008ffe4ff */
[----:B------:R3:W4:Y:S01]  /*1f30*/  SYNCS.PHASECHK.TRANS64.TRYWAIT P0, [UR7+0x28], R0 ;  /* 0x00002800ff0075a7 */ /* 0x0007220008001107 */
[----:B------:R-:W-:-:S02]  /*1f40*/  UIADD3 UR8, UPT, UPT, UR8, 0xb400, URZ ;  /* 0x0000b40008087890 */ /* 0x000fc4000fffe0ff */
[----:B------:R-:W-:Y:S01]  /*1f50*/  UIADD3.X UR15, UPT, UPT, URZ, UR29, URZ, UP0, !UPT ;  /* 0x0000001dff0f7290 */ /* 0x000fe200087fe4ff */
[----:B------:R-:W-:Y:S01]  /*1f60*/  UMOV UR7, 0x30000 ;  /* 0x0003000000077882 */ /* 0x000fe20000000000 */
[----:B------:R-:W-:Y:S01]  /*1f70*/  UMOV UR30, 0x0 ;  /* 0x00000000001e7882 */ /* 0x000fe20000000000 */
[----:B------:R-:W-:Y:S01]  /*1f80*/  UMOV UR31, 0x10000000 ;  /* 0x10000000001f7882 */ /* 0x000fe20000000000 */
[----:B------:R-:W-:Y:S01]  /*1f90*/  UMOV UR19, UR35 ;  /* 0x0000002300137c82 */ /* 0x000fe20008000000 */
[----:B------:R-:W-:Y:S01]  /*1fa0*/  UMOV UR20, UR36 ;  /* 0x0000002400147c82 */ /* 0x000fe20008000000 */
[----:B------:R-:W-:Y:S01]  /*1fb0*/  UMOV UR12, UR36 ;  /* 0x00000024000c7c82 */ /* 0x000fe20008000000 */
[----:B------:R-:W-:Y:S01]  /*1fc0*/  UMOV UR9, UR17 ;  /* 0x0000001100097c82 */ /* 0x000fe20008000000 */
[----:B------:R-:W-:Y:S01]  /*1fd0*/  UMOV UR10, UR18 ;  /* 0x00000012000a7c82 */ /* 0x000fe20008000000 */
[----:B------:R3:W-:Y:S01]  /*1fe0*/  UTMALDG.3D.MULTICAST [UR16], [UR22], UR7, desc[UR30] ;  /* 0x00001e10160073b4 */ /* 0x0007e20008011807 */
[----:B------:R-:W-:Y:S01]  /*1ff0*/  UIADD3 UR13, UPT, UPT, UR13, 0x1, URZ ;  /* 0x000000010d0d7890 */ /* 0x000fe2000fffe0ff */
[----:B------:R-:W-:-:S03]  /*2000*/  UMOV UR4, UR5 ;  /* 0x0000000500047c82 */ /* 0x000fc60008000000 */
[----:B------:R-:W-:Y:S01]  /*2010*/  UISETP.NE.AND UP0, UPT, UR13, UR26, UPT ;  /* 0x0000001a0d00728c */ /* 0x000fe2000bf05270 */
[----:B------:R3:W-:Y:S08]  /*2020*/  UTMALDG.3D [UR8], [UR14], desc[UR30] ;  /* 0x00001e080e0075b4 */ /* 0x0007f00008011000 */
[----:B---3--:R-:W-:Y:S05]  /*2030*/  BRA.U UP0, `(.L_x_38) ;  /* 0xfffffffd00487547 */ /* 0x008fea000b83ffff */
.L_x_32:
[C---:B------:R-:W-:Y:S01]  /*2040*/  LEA R3, R11.reuse, UR6, 0x3 ;  /* 0x000000060b037c11 */ /* 0x040fe2000f8e18ff */
[----:B------:R-:W-:Y:S01]  /*2050*/  NOP ;  /* 0x0000000000007918 */ /* 0x000fe20000000000 */
[----:B-1----:R-:W-:Y:S02]  /*2060*/  SHF.L.U32 R0, R10, 0x1f, RZ ;  /* 0x0000001f0a007819 */ /* 0x002fe400000006ff */
[----:B------:R-:W-:Y:S02]  /*2070*/  LEA R4, R11, UR6, 0x4 ;  /* 0x000000060b047c11 */ /* 0x000fe4000f8e20ff */
[----:B--2-4-:R-:W1:Y:S02]  /*2080*/  SYNCS.PHASECHK.TRANS64.TRYWAIT P0, [R3+URZ+0xa0], R0 ;  /* 0x0000a000030075a7 */ /* 0x014e6400080011ff */
[----:B-1----:R-:W-:Y:S05]  /*2090*/  @!P0 BRA `(.L_x_39) ;  /* 0x0000007400ec8947 */ /* 0x002fea0003800000 */
.L_x_136:
[----:B------:R-:W2:Y:S01]  /*20a0*/  LDS.128 R4, [R4+0x130] ;  /* 0x0001300004047984 */ /* 0x000ea20000000c00 */
[----:B------:R-:W-:Y:S01]  /*20b0*/  UISETP.GE.AND UP0, UPT, UR42, 0x1, UPT ;  /* 0x000000012a00788c */ /* 0x000fe2000bf06270 */
[----:B------:R-:W-:Y:S01]  /*20c0*/  @!PT LDS RZ, [RZ] ;  /* 0x00000000fffff984 */ /* 0x000fe20000000800 */
[----:B------:R-:W-:Y:S01]  /*20d0*/  @!PT LDS RZ, [RZ] ;  /* 0x00000000fffff984 */ /* 0x000fe20000000800 */
[----:B------:R-:W-:Y:S01]  /*20e0*/  @!PT LDS RZ, [RZ] ;  /* 0x00000000fffff984 */ /* 0x000fe20000000800 */
[----:B------:R-:W-:Y:S01]  /*20f0*/  @!PT LDS RZ, [RZ] ;  /* 0x00000000fffff984 */ /* 0x000fe20000000800 */
[----:B------:R3:W-:Y:S06]  /*2100*/  MEMBAR.ALL.CTA ;  /* 0x0000000000007992 */ /* 0x0007ec0000008000 */
[----:B---3--:R-:W3:Y:S01]  /*2110*/  FENCE.VIEW.ASYNC.S ;  /* 0x00000000000073c6 */ /* 0x008ee20000000000 */
[----:B--2---:R-:W-:-:S13]  /*2120*/  LOP3.LUT P0, RZ, R6, 0x1, RZ, 0xc0, !PT ;  /* 0x0000000106ff7812 */ /* 0x004fda000780c0ff */
[----:B---3--:R-:W-:Y:S01]  /*2130*/  VOTEU.ANY UP1, P0 ;  /* 0x0000000000ff7886 */ /* 0x008fe20000020100 */
[----:B------:R-:W-:-:S13]  /*2140*/  PLOP3.LUT P0, PT, PT, PT, UP1, 0x80, 0x8 ;  /* 0x000000000008781c */ /* 0x000fda0003f0f018 */
[----:B-1----:R-:W-:Y:S02]  /*2150*/  @P0 LOP3.LUT R0, R5, 0xffff, RZ, 0xc0, !PT ;  /* 0x0000ffff05000812 */ /* 0x002fe400078ec0ff */
[----:B------:R-:W-:Y:S02]  /*2160*/  @P0 MOV R2, R4 ;  /* 0x0000000400020202 */ /* 0x000fe40000000f00 */
[----:B------:R-:W-:Y:S01]  /*2170*/  @P0 R2UR UR7, R0 ;  /* 0x00000000000702ca */ /* 0x000fe200000e0000 */
[----:B------:R-:W-:Y:S01]  /*2180*/  VIADD R0, R3, 0xb0 ;  /* 0x000000b003007836 */ /* 0x000fe20000000000 */
[----:B------:R-:W-:Y:S02]  /*2190*/  @P0 SHF.R.U32.HI R4, RZ, 0x10, R5 ;  /* 0x00000010ff040819 */ /* 0x000fe40000011605 */
[----:B------:R-:W-:Y:S02]  /*21a0*/  @P0 R2UR UR8, R2 ;  /* 0x00000000020802ca */ /* 0x000fe400000e0000 */
[----:B------:R-:W-:-:S02]  /*21b0*/  PRMT R0, RZ, 0x654, R0 ;  /* 0x00000654ff007816 */ /* 0x000fc40000000000 */
[----:B------:R-:W-:Y:S02]  /*21c0*/  @P0 R2UR UR4, R4 ;  /* 0x00000000040402ca */ /* 0x000fe400000e0000 */
[----:B------:R1:W-:Y:S03]  /*21d0*/  SYNCS.ARRIVE.TRANS64.RED.A1T0 RZ, [R0+URZ], RZ ;  /* 0x000000ff00ff79a7 */ /* 0x0003e600081004ff */
[----:B------:R-:W-:-:S04]  /*21e0*/  @UP1 UMOV UR27, UR7 ;  /* 0x00000007001b1c82 */ /* 0x000fc80008000000 */
[----:B------:R-:W-:-:S04]  /*21f0*/  @UP1 UMOV UR37, UR8 ;  /* 0x0000000800251c82 */ /* 0x000fc80008000000 */
[----:B------:R-:W-:Y:S01]  /*2200*/  @UP1 UMOV UR36, UR4 ;  /* 0x0000000400241c82 */ /* 0x000fe20008000000 */
[----:B------:R-:W-:Y:S05]  /*2210*/  BRA.U !UP0, `(.L_x_40) ;  /* 0x0000000108d47547 */ /* 0x000fea000b800000 */
[----:B------:R-:W2:Y:S01]  /*2220*/  LDCU.128 UR12, c[0x0][0xb10] ;  /* 0x00016200ff0c77ac */ /* 0x000ea20008000c00 */
[----:B------:R-:W3:Y:S01]  /*2230*/  LDCU UR26, c[0x0][0xb20] ;  /* 0x00016400ff1a77ac */ /* 0x000ee20008000800 */
[----:B------:R-:W4:Y:S01]  /*2240*/  LDCU UR20, c[0x0][0xb0c] ;  /* 0x00016180ff1477ac */ /* 0x000f220008000800 */
[----:B------:R-:W1:Y:S01]  /*2250*/  LDCU.64 UR10, c[0x0][0xb28] ;  /* 0x00016500ff0a77ac */ /* 0x000e620008000a00 */
[----:B------:R-:W-:Y:S02]  /*2260*/  UISETP.NE.AND UP3, UPT, UR42, 0x1, UPT ;  /* 0x000000012a00788c */ /* 0x000fe4000bf65270 */
[----:B--2---:R-:W-:Y:S02]  /*2270*/  UIMAD.WIDE.U32 UR16, UR38, UR15, URZ ;  /* 0x0000000f261072a5 */ /* 0x004fe4000f8e00ff */
[----:B------:R-:W-:Y:S02]  /*2280*/  UIMAD.WIDE.U32 UR8, UR39, UR12, URZ ;  /* 0x0000000c270872a5 */ /* 0x000fe4000f8e00ff */
[----:B------:R-:W-:-:S02]  /*2290*/  UISETP.NE.AND UP0, UPT, UR14, 0x1, UPT ;  /* 0x000000010e00788c */ /* 0x000fc4000bf05270 */
[----:B------:R-:W-:Y:S01]  /*22a0*/  UIMAD.WIDE.U32 UR22, UR27, UR15, URZ ;  /* 0x0000000f1b1672a5 */ /* 0x000fe2000f8e00ff */
[----:B------:R-:W-:Y:S02]  /*22b0*/  UMOV UR16, UR17 ;  /* 0x0000001100107c82 */ /* 0x000fe40008000000 */
[----:B------:R-:W-:Y:S01]  /*22c0*/  UMOV UR8, UR9 ;  /* 0x0000000900087c82 */ /* 0x000fe20008000000 */
[----:B---3--:R-:W-:Y:S02]  /*22d0*/  USHF.R.U32.HI UR16, URZ, UR26, UR16 ;  /* 0x0000001aff107299 */ /* 0x008fe40008011610 */
[----:B----4-:R-:W-:Y:S02]  /*22e0*/  UISETP.NE.AND UP2, UPT, UR20, 0x1, UPT ;  /* 0x000000011400788c */ /* 0x010fe4000bf45270 */
[----:B------:R-:W-:Y:S02]  /*22f0*/  USHF.R.U32.HI UR8, URZ, UR13, UR8 ;  /* 0x0000000dff087299 */ /* 0x000fe40008011608 */
[----:B------:R-:W-:-:S02]  /*2300*/  USEL UR7, UR38, UR16, !UP0 ;  /* 0x0000001026077287 */ /* 0x000fc4000c000000 */
[----:B------:R-:W-:Y:S02]  /*2310*/  USEL UR8, UR39, UR8, !UP2 ;  /* 0x0000000827087287 */ /* 0x000fe4000d000000 */
[----:B-1----:R-:W-:Y:S01]  /*2320*/  UIMAD.WIDE.U32 UR16, UR7, UR10, URZ ;  /* 0x0000000a071072a5 */ /* 0x002fe2000f8e00ff */
[----:B------:R-:W-:Y:S01]  /*2330*/  UMOV UR4, UR23 ;  /* 0x0000001700047c82 */ /* 0x000fe20008000000 */
[----:B------:R-:W-:Y:S02]  /*2340*/  UIMAD.WIDE.U32 UR18, UR37, UR12, URZ ;  /* 0x0000000c251272a5 */ /* 0x000fe4000f8e00ff */
[----:B------:R-:W-:-:S03]  /*2350*/  UIMAD.WIDE.U32 UR22, UR8, UR10, URZ ;  /* 0x0000000a081672a5 */ /* 0x000fc6000f8e00ff */
[----:B------:R-:W-:Y:S01]  /*2360*/  UMOV UR16, UR17 ;  /* 0x0000001100107c82 */ /* 0x000fe20008000000 */
[----:B------:R-:W-:Y:S02]  /*2370*/  USHF.R.U32.HI UR4, URZ, UR26, UR4 ;  /* 0x0000001aff047299 */ /* 0x000fe40008011604 */
[----:B------:R-:W-:Y:S01]  /*2380*/  @UP3 USHF.R.U32.HI UR7, URZ, UR11, UR16 ;  /* 0x0000000bff073299 */ /* 0x000fe20008011610 */
[----:B------:R-:W-:Y:S01]  /*2390*/  UMOV UR18, UR19 ;  /* 0x0000001300127c82 */ /* 0x000fe20008000000 */
[----:B------:R-:W-:Y:S01]  /*23a0*/  UMOV UR22, UR23 ;  /* 0x0000001700167c82 */ /* 0x000fe20008000000 */
[----:B------:R-:W-:Y:S02]  /*23b0*/  USHF.R.U32.HI UR13, URZ, UR13, UR18 ;  /* 0x0000000dff0d7299 */ /* 0x000fe40008011612 */
[----:B------:R-:W-:Y:S02]  /*23c0*/  USEL UR4, UR27, UR4, !UP0 ;  /* 0x000000041b047287 */ /* 0x000fe4000c000000 */
[----:B------:R-:W-:-:S02]  /*23d0*/  @UP3 USHF.R.U32.HI UR8, URZ, UR11, UR22 ;  /* 0x0000000bff083299 */ /* 0x000fc40008011616 */
[----:B------:R-:W-:Y:S02]  /*23e0*/  UIMAD UR9, UR42, UR7, URZ ;  /* 0x000000072a0972a4 */ /* 0x000fe4000f8e02ff */
[----:B------:R-:W-:Y:S02]  /*23f0*/  USEL UR7, UR37, UR13, !UP2 ;  /* 0x0000000d25077287 */ /* 0x000fe4000d000000 */
[----:B------:R-:W-:Y:S02]  /*2400*/  UIMAD UR12, UR42, UR8, URZ ;  /* 0x000000082a0c72a4 */ /* 0x000fe4000f8e02ff */
[----:B------:R-:W-:Y:S02]  /*2410*/  UISETP.GE.AND UP0, UPT, UR4, UR9, UPT ;  /* 0x000000090400728c */ /* 0x000fe4000bf06270 */
[----:B------:R-:W-:Y:S02]  /*2420*/  UIMAD.WIDE.U32 UR16, UR4, UR10, URZ ;  /* 0x0000000a041072a5 */ /* 0x000fe4000f8e00ff */
[----:B------:R-:W-:-:S02]  /*2430*/  UISETP.GE.OR UP0, UPT, UR7, UR12, UP0 ;  /* 0x0000000c0700728c */ /* 0x000fc40008706670 */
        /* <DEDUP_REMOVED lines=19> */
.L_x_40:
[----:B------:R-:W2:Y:S02]  /*2570*/  LDCU UR4, c[0x0][0xb30] ;  /* 0x00016600ff0477ac */ /* 0x000ea40008000800 */
[----:B--2---:R-:W-:-:S09]  /*2580*/  UISETP.NE.AND UP0, UPT, UR4, 0x1, UPT ;  /* 0x000000010400788c */ /* 0x004fd2000bf05270 */
[----:B------:R-:W-:Y:S05]  /*2590*/  BRA.U UP0, `(.L_x_41) ;  /* 0x0000000100447547 */ /* 0x000fea000b800000 */
[----:B------:R-:W2:Y:S01]  /*25a0*/  LDCU.128 UR12, c[0x0][0xb10] ;  /* 0x00016200ff0c77ac */ /* 0x000ea20008000c00 */
[----:B------:R-:W3:Y:S01]  /*25b0*/  LDCU UR16, c[0x0][0xb0c] ;  /* 0x00016180ff1077ac */ /* 0x000ee20008000800 */
[----:B------:R-:W4:Y:S01]  /*25c0*/  LDCU UR17, c[0x0][0xb20] ;  /* 0x00016400ff1177ac */ /* 0x000f220008000800 */
[----:B--2---:R-:W-:Y:S02]  /*25d0*/  UIMAD.WIDE.U32 UR10, UR37, UR12, URZ ;  /* 0x0000000c250a72a5 */ /* 0x004fe4000f8e00ff */
[----:B------:R-:W-:Y:S02]  /*25e0*/  UIMAD.WIDE.U32 UR8, UR27, UR15, URZ ;  /* 0x0000000f1b0872a5 */ /* 0x000fe4000f8e00ff */
[----:B---3--:R-:W-:Y:S02]  /*25f0*/  UISETP.NE.AND UP2, UPT, UR16, 0x1, UPT ;  /* 0x000000011000788c */ /* 0x008fe4000bf45270 */
[----:B------:R-:W-:Y:S01]  /*2600*/  UISETP.NE.AND UP0, UPT, UR14, 0x1, UPT ;  /* 0x000000010e00788c */ /* 0x000fe2000bf05270 */
[----:B------:R-:W-:-:S02]  /*2610*/  UMOV UR7, UR11 ;  /* 0x0000000b00077c82 */ /* 0x000fc40008000000 */
[----:B------:R-:W-:Y:S01]  /*2620*/  UMOV UR4, UR9 ;  /* 0x0000000900047c82 */ /* 0x000fe20008000000 */
[----:B------:R-:W-:Y:S02]  /*2630*/  USHF.R.U32.HI UR7, URZ, UR13, UR7 ;  /* 0x0000000dff077299 */ /* 0x000fe40008011607 */
[----:B----4-:R-:W-:Y:S02]  /*2640*/  USHF.R.U32.HI UR4, URZ, UR17, UR4 ;  /* 0x00000011ff047299 */ /* 0x010fe40008011604 */
[----:B------:R-:W-:Y:S02]  /*2650*/  USEL UR7, UR37, UR7, !UP2 ;  /* 0x0000000725077287 */ /* 0x000fe4000d000000 */
[----:B------:R-:W-:-:S04]  /*2660*/  USEL UR4, UR27, UR4, !UP0 ;  /* 0x000000041b047287 */ /* 0x000fc8000c000000 */
[----:B------:R-:W-:Y:S02]  /*2670*/  UIADD3 UR8, UPT, UPT, UR7, -UR4, URZ ;  /* 0x8000000407087290 */ /* 0x000fe4000fffe0ff */
[----:B------:R-:W-:Y:S02]  /*2680*/  UIADD3 UR4, UPT, UPT, -UR7, UR4, URZ ;  /* 0x0000000407047290 */ /* 0x000fe4000fffe1ff */
[----:B------:R-:W-:Y:S02]  /*2690*/  UIMAD UR27, UR8, UR14, UR27 ;  /* 0x0000000e081b72a4 */ /* 0x000fe4000f8e021b */
[----:B------:R-:W-:-:S12]  /*26a0*/  UIMAD UR37, UR4, UR16, UR37 ;  /* 0x00000010042572a4 */ /* 0x000fd8000f8e0225 */
.L_x_41:
[----:B------:R-:W-:Y:S01]  /*26b0*/  VIADD R11, R11, 0x1 ;  /* 0x000000010b0b7836 */ /* 0x000fe20000000000 */
[----:B------:R-:W-:Y:S02]  /*26c0*/  R2UR UR7, R77 ;  /* 0x000000004d0772ca */ /* 0x000fe400000e0000 */
[----:B------:R-:W-:Y:S02]  /*26d0*/  R2UR UR4, R76 ;  /* 0x000000004c0472ca */ /* 0x000fe400000e0000 */
[C---:B------:R-:W-:Y:S02]  /*26e0*/  ISETP.NE.AND P0, PT, R11.reuse, 0x2, PT ;  /* 0x000000020b00780c */ /* 0x040fe40003f05270 */
[----:B------:R-:W-:Y:S02]  /*26f0*/  PLOP3.LUT P1, PT, PT, PT, PT, 0x80, 0x8 ;  /* 0x000000000008781c */ /* 0x000fe40003f2f070 */
[----:B-1----:R-:W-:Y:S02]  /*2700*/  SEL R0, RZ, 0x1, P0 ;  /* 0x00000001ff007807 */ /* 0x002fe40000000000 */
[----:B------:R-:W-:-:S02]  /*2710*/  SEL R11, R11, RZ, P0 ;  /* 0x000000ff0b0b7207 */ /* 0x000fc40000000000 */
[----:B------:R-:W-:Y:S01]  /*2720*/  LOP3.LUT R10, R10, R0, RZ, 0x3c, !PT ;  /* 0x000000000a0a7212 */ /* 0x000fe200078e3cff */
[----:B------:R-:W-:Y:S02]  /*2730*/  UIADD3 UR16, UPT, UPT, UR37, UR7, URZ ;  /* 0x0000000725107290 */ /* 0x000fe4000fffe0ff */
[----:B------:R-:W-:Y:S01]  /*2740*/  UIADD3 UR20, UPT, UPT, UR27, UR4, URZ ;  /* 0x000000041b147290 */ /* 0x000fe2000fffe0ff */
[----:B------:R-:W-:Y:S11]  /*2750*/  BRA.U UP1, `(.L_x_42) ;  /* 0xfffffff1013c7547 */ /* 0x000ff6000b83ffff */
[----:B------:R-:W-:Y:S01]  /*2760*/  UIADD3 UR7, UPT, UPT, UR6, 0x28, URZ ;  /* 0x0000002806077890 */ /* 0x000fe2000fffe0ff */
[----:B------:R-:W-:-:S03]  /*2770*/  SHF.L.U32 R2, R12, 0x1f, RZ ;  /* 0x0000001f0c027819 */ /* 0x000fc600000006ff */
[----:B------:R-:W-:-:S09]  /*2780*/  ULEA UR4, UR5, UR7, 0x3 ;  /* 0x0000000705047291 */ /* 0x000fd2000f8e18ff */
[----:B------:R-:W1:Y:S02]  /*2790*/  SYNCS.PHASECHK.TRANS64.TRYWAIT P0, [UR4], R2 ;  /* 0x00000002ff0075a7 */ /* 0x000e640008001104 */
[----:B-1----:R-:W-:Y:S05]  /*27a0*/  @!P0 BRA `(.L_x_43) ;  /* 0x00000070003c8947 */ /* 0x002fea0003800000 */
.L_x_138:
[----:B------:R-:W-:-:S04]  /*27b0*/  UIADD3 UR4, UPT, UPT, UR5, 0x1, URZ ;  /* 0x0000000105047890 */ /* 0x000fc8000fffe0ff */
[----:B------:R-:W-:-:S04]  /*27c0*/  UISETP.NE.AND UP0, UPT, UR4, 0x5, UPT ;  /* 0x000000050400788c */ /* 0x000fc8000bf05270 */
[----:B------:R-:W-:Y:S02]  /*27d0*/  USEL UR6, URZ, 0x1, UP0 ;  /* 0x00000001ff067887 */ /* 0x000fe40008000000 */
[----:B------:R-:W-:-:S04]  /*27e0*/  USEL UR4, UR4, URZ, UP0 ;  /* 0x000000ff04047287 */ /* 0x000fc80008000000 */
[----:B------:R-:W-:Y:S01]  /*27f0*/  ULEA UR5, UR4, UR7, 0x3 ;  /* 0x0000000704057291 */ /* 0x000fe2000f8e18ff */
[----:B-1----:R-:W-:-:S04]  /*2800*/  LOP3.LUT R2, R12, UR6, RZ, 0x3c, !PT ;  /* 0x000000060c027c12 */ /* 0x002fc8000f8e3cff */
[----:B------:R-:W-:-:S04]  /*2810*/  SHF.L.U32 R3, R2, 0x1f, RZ ;  /* 0x0000001f02037819 */ /* 0x000fc800000006ff */
[----:B------:R-:W1:Y:S02]  /*2820*/  SYNCS.PHASECHK.TRANS64.TRYWAIT P0, [UR5], R3 ;  /* 0x00000003ff0075a7 */ /* 0x000e640008001105 */
[----:B-1----:R-:W-:Y:S05]  /*2830*/  @!P0 BRA `(.L_x_44) ;  /* 0x0000007000308947 */ /* 0x002fea0003800000 */
.L_x_140:
[----:B------:R-:W-:-:S04]  /*2840*/  UIADD3 UR4, UPT, UPT, UR4, 0x1, URZ ;  /* 0x0000000104047890 */ /* 0x000fc8000fffe0ff */
[----:B------:R-:W-:-:S04]  /*2850*/  UISETP.NE.AND UP0, UPT, UR4, 0x5, UPT ;  /* 0x000000050400788c */ /* 0x000fc8000bf05270 */
[----:B------:R-:W-:Y:S02]  /*2860*/  USEL UR6, URZ, 0x1, UP0 ;  /* 0x00000001ff067887 */ /* 0x000fe40008000000 */
[----:B------:R-:W-:-:S04]  /*2870*/  USEL UR4, UR4, URZ, UP0 ;  /* 0x000000ff04047287 */ /* 0x000fc80008000000 */
[----:B------:R-:W-:Y:S01]  /*2880*/  ULEA UR5, UR4, UR7, 0x3 ;  /* 0x0000000704057291 */ /* 0x000fe2000f8e18ff */
[----:B------:R-:W-:-:S04]  /*2890*/  LOP3.LUT R2, R2, UR6, RZ, 0x3c, !PT ;  /* 0x0000000602027c12 */ /* 0x000fc8000f8e3cff */
[----:B-1----:R-:W-:-:S04]  /*28a0*/  SHF.L.U32 R3, R2, 0x1f, RZ ;  /* 0x0000001f02037819 */ /* 0x002fc800000006ff */
[----:B------:R-:W1:Y:S02]  /*28b0*/  SYNCS.PHASECHK.TRANS64.TRYWAIT P0, [UR5], R3 ;  /* 0x00000003ff0075a7 */ /* 0x000e640008001105 */
[----:B-1----:R-:W-:Y:S05]  /*28c0*/  @!P0 BRA `(.L_x_45) ;  /* 0x0000007000248947 */ /* 0x002fea0003800000 */
.L_x_142:
        /* <DEDUP_REMOVED lines=9> */
.L_x_144:
[----:B------:R-:W-:-:S04]  /*2960*/  UIADD3 UR4, UPT, UPT, UR4, 0x1, URZ ;  /* 0x0000000104047890 */ /* 0x000fc8000fffe0ff */
[----:B------:R-:W-:-:S04]  /*2970*/  UISETP.NE.AND UP0, UPT, UR4, 0x5, UPT ;  /* 0x000000050400788c */ /* 0x000fc8000bf05270 */
[----:B------:R-:W-:Y:S02]  /*2980*/  USEL UR5, URZ, 0x1, UP0 ;  /* 0x00000001ff057887 */ /* 0x000fe40008000000 */
[----:B------:R-:W-:-:S04]  /*2990*/  USEL UR4, UR4, URZ, UP0 ;  /* 0x000000ff04047287 */ /* 0x000fc80008000000 */
[----:B------:R-:W-:Y:S01]  /*29a0*/  ULEA UR4, UR4, UR7, 0x3 ;  /* 0x0000000704047291 */ /* 0x000fe2000f8e18ff */
[----:B------:R-:W-:-:S04]  /*29b0*/  LOP3.LUT R2, R2, UR5, RZ, 0x3c, !PT ;  /* 0x0000000502027c12 */ /* 0x000fc8000f8e3cff */
[----:B------:R-:W-:Y:S01]  /*29c0*/  SHF.L.U32 R2, R2, 0x1f, RZ ;  /* 0x0000001f02027819 */ /* 0x000fe200000006ff */
[----:B-1----:R-:W-:-:S07]  /*29d0*/  IMAD.U32 R0, RZ, RZ, UR4 ;  /* 0x00000004ff007e24 */ /* 0x002fce000f8e00ff */
.L_x_47:
[----:B-1----:R1:W2:Y:S02]  /*29e0*/  SYNCS.PHASECHK.TRANS64.TRYWAIT P0, [R0+URZ], R2 ;  /* 0x00000002000075a7 */ /* 0x0022a400080011ff */
[----:B--2---:R-:W-:Y:S05]  /*29f0*/  @!P0 NANOSLEEP.SYNCS 0x989680 ;  /* 0x009896800000895d */ /* 0x004fea0003900000 */
[----:B------:R-:W2:Y:S02]  /*2a00*/  @!P0 SYNCS.PHASECHK.TRANS64 P0, [R0+URZ], R2 ;  /* 0x00000002000085a7 */ /* 0x000ea400080010ff */
[----:B--2---:R-:W-:Y:S05]  /*2a10*/  @P0 EXIT ;  /* 0x000000000000094d */ /* 0x004fea0003800000 */
[----:B------:R-:W-:Y:S05]  /*2a20*/  BRA `(.L_x_47) ;  /* 0xfffffffc00ec7947 */ /* 0x000fea000383ffff */
.L_x_22:
[----:B------:R-:W-:-:S04]  /*2a30*/  UISETP.NE.AND UP0, UPT, UR45, URZ, UPT ;  /* 0x000000ff2d00728c */ /* 0x000fc8000bf05270 */
[----:B------:R-:W-:-:S09]  /*2a40*/  UISETP.NE.OR UP0, UPT, UR17, 0x1, UP0 ;  /* 0x000000011100788c */ /* 0x000fd20008705670 */
[----:B------:R-:W-:Y:S05]  /*2a50*/  BRA.U UP0, `(.L_x_48) ;  /* 0x0000000500487547 */ /* 0x000fea000b800000 */
[----:B------:R-:W-:Y:S01]  /*2a60*/  ISETP.GE.U32.AND P2, PT, R0, 0x2, PT ;  /* 0x000000020000780c */ /* 0x000fe20003f46070 */
[----:B------:R-:W-:Y:S01]  /*2a70*/  IMAD.MOV.U32 R12, RZ, RZ, 0x1 ;  /* 0x00000001ff0c7424 */ /* 0x000fe200078e00ff */
[----:B------:R-:W-:Y:S02]  /*2a80*/  CS2R R10, SRZ ;  /* 0x00000000000a7805 */ /* 0x000fe4000001ff00 */
[----:B------:R-:W-:Y:S01]  /*2a90*/  CS2R R8, SRZ ;  /* 0x0000000000087805 */ /* 0x000fe2000001ff00 */
[----:B------:R-:W-:Y:S01]  /*2aa0*/  UMOV UR6, 0x400 ;  /* 0x0000040000067882 */ /* 0x000fe20000000000 */
[----:B------:R-:W-:Y:S01]  /*2ab0*/  UMOV UR5, URZ ;  /* 0x000000ff00057c82 */ /* 0x000fe20008000000 */
[----:B------:R-:W-:-:S12]  /*2ac0*/  ULEA UR6, UR45, UR6, 0x18 ;  /* 0x000000062d067291 */ /* 0x000fd8000f8ec0ff */
.L_x_52:
[----:B------:R-:W-:Y:S02]  /*2ad0*/  LEA R2, R8, UR6, 0x3 ;  /* 0x0000000608027c11 */ /* 0x000fe4000f8e18ff */
[----:B------:R-:W-:-:S03]  /*2ae0*/  SHF.L.U32 R4, R9, 0x1f, RZ ;  /* 0x0000001f09047819 */ /* 0x000fc600000006ff */
[----:B------:R-:W-:Y:S01]  /*2af0*/  VIADD R5, R2, 0x110 ;  /* 0x0000011002057836 */ /* 0x000fe20000000000 */
[----:B------:R-:W1:Y:S02]  /*2b00*/  SYNCS.PHASECHK.TRANS64.TRYWAIT P0, [R2+URZ+0x100], R4 ;  /* 0x00010004020075a7 */ /* 0x000e6400080011ff */
[----:B-1----:R-:W-:Y:S05]  /*2b10*/  @!P0 BRA `(.L_x_49) ;  /* 0x0000006c00c08947 */ /* 0x002fea0003800000 */
.L_x_145:
[----:B------:R-:W-:Y:S01]  /*2b20*/  ULEA UR4, UR5, UR6, 0x3 ;  /* 0x0000000605047291 */ /* 0x000fe2000f8e18ff */
[----:B-1----:R-:W-:Y:S01]  /*2b30*/  PRMT R2, RZ, 0x654, R5 ;  /* 0x00000654ff027816 */ /* 0x002fe20000000005 */
[----:B------:R-:W-:Y:S01]  /*2b40*/  @!P2 IMAD.MOV.U32 R4, RZ, RZ, 0x10 ;  /* 0x00000010ff04a424 */ /* 0x000fe200078e00ff */
[----:B------:R-:W-:Y:S01]  /*2b50*/  SHF.L.U32 R5, R12, 0x1f, RZ ;  /* 0x0000001f0c057819 */ /* 0x000fe200000006ff */
[----:B------:R-:W-:Y:S01]  /*2b60*/  UIADD3 UR7, UPT, UPT, UR4, 0xa0, URZ ;  /* 0x000000a004077890 */ /* 0x000fe2000fffe0ff */
[----:B------:R1:W-:Y:S05]  /*2b70*/  SYNCS.ARRIVE.TRANS64.RED.A1T0 RZ, [R2+URZ], RZ ;  /* 0x000000ff02ff79a7 */ /* 0x0003ea00081004ff */
[----:B------:R-:W-:Y:S01]  /*2b80*/  IMAD.U32 R6, RZ, RZ, UR7 ;  /* 0x00000007ff067e24 */ /* 0x000fe2000f8e00ff */
[----:B------:R-:W2:Y:S04]  /*2b90*/  SYNCS.PHASECHK.TRANS64.TRYWAIT P0, [UR4+0xb0], R5 ;  /* 0x0000b005ff0075a7 */ /* 0x000ea80008001104 */
[----:B------:R-:W-:Y:S01]  /*2ba0*/  PRMT R6, R0, 0x654, R6 ;  /* 0x0000065400067816 */ /* 0x000fe20000000006 */
[----:B-12---:R-:W-:Y:S06]  /*2bb0*/  @!P0 BRA `(.L_x_50) ;  /* 0x0000006c00ac8947 */ /* 0x006fec0003800000 */
.L_x_147:
[----:B------:R-:W-:Y:S01]  /*2bc0*/  ULEA UR8, UR5, UR6, 0x4 ;  /* 0x0000000605087291 */ /* 0x000fe2000f8e20ff */
[----:B------:R-:W-:Y:S01]  /*2bd0*/  SEL R3, R6, R3, !P2 ;  /* 0x0000000306037207 */ /* 0x000fe20005000000 */
[----:B------:R-:W-:Y:S01]  /*2be0*/  UIADD3 UR9, UPT, UPT, UR4, 0xa0, URZ ;  /* 0x000000a004097890 */ /* 0x000fe2000fffe0ff */
[----:B-1----:R-:W-:Y:S01]  /*2bf0*/  LEA R2, R11, UR6, 0x3 ;  /* 0x000000060b027c11 */ /* 0x002fe2000f8e18ff */
[----:B------:R-:W-:Y:S01]  /*2c00*/  UIADD3 UR8, UPT, UPT, UR8, 0x130, URZ ;  /* 0x0000013008087890 */ /* 0x000fe2000fffe0ff */
[----:B------:R1:W-:Y:S01]  /*2c10*/  @!P2 SYNCS.ARRIVE.TRANS64.RED RZ, [R3+URZ], R4 ;  /* 0x0000000403ffa9a7 */ /* 0x0003e200080004ff */
[----:B------:R-:W-:Y:S01]  /*2c20*/  UIADD3 UR4, UPT, UPT, UR5, 0x1, URZ ;  /* 0x0000000105047890 */ /* 0x000fe2000fffe0ff */
[----:B------:R-:W-:-:S03]  /*2c30*/  VIADD R8, R8, 0x1 ;  /* 0x0000000108087836 */ /* 0x000fc60000000000 */
[----:B------:R-:W-:Y:S02]  /*2c40*/  UISETP.NE.AND UP0, UPT, UR4, 0x2, UPT ;  /* 0x000000020400788c */ /* 0x000fe4000bf05270 */
[----:B------:R-:W-:Y:S01]  /*2c50*/  ISETP.NE.AND P0, PT, R8, 0x2, PT ;  /* 0x000000020800780c */ /* 0x000fe20003f05270 */
[----:B------:R-:W-:Y:S06]  /*2c60*/  UGETNEXTWORKID.BROADCAST [UR8], [UR9] ;  /* 0x00000000080073ca */ /* 0x000fec0008000100 */
[----:B------:R-:W-:Y:S02]  /*2c70*/  USEL UR7, URZ, 0x1, UP0 ;  /* 0x00000001ff077887 */ /* 0x000fe40008000000 */
[----:B------:R-:W-:-:S04]  /*2c80*/  USEL UR5, UR4, URZ, UP0 ;  /* 0x000000ff04057287 */ /* 0x000fc80008000000 */
[----:B------:R-:W-:Y:S02]  /*2c90*/  LOP3.LUT R12, R12, UR7, RZ, 0x3c, !PT ;  /* 0x000000070c0c7c12 */ /* 0x000fe4000f8e3cff */
[----:B-1----:R-:W-:-:S04]  /*2ca0*/  SHF.L.U32 R4, R10, 0x1f, RZ ;  /* 0x0000001f0a047819 */ /* 0x002fc800000006ff */
[----:B------:R-:W1:Y:S02]  /*2cb0*/  SYNCS.PHASECHK.TRANS64.TRYWAIT P1, [R2+URZ+0xa0], R4 ;  /* 0x0000a004020075a7 */ /* 0x000e6400080211ff */
[----:B-1----:R-:W-:Y:S05]  /*2cc0*/  @!P1 BRA `(.L_x_51) ;  /* 0x0000006c00809947 */ /* 0x002fea0003800000 */
.L_x_148:
[C---:B-1----:R-:W-:Y:S01]  /*2cd0*/  LEA R4, R11.reuse, UR6, 0x4 ;  /* 0x000000060b047c11 */ /* 0x042fe2000f8e20ff */
[----:B------:R-:W-:Y:S01]  /*2ce0*/  VIADD R2, R2, 0xb0 ;  /* 0x000000b002027836 */ /* 0x000fe20000000000 */
[----:B------:R-:W-:Y:S01]  /*2cf0*/  SEL R8, R8, RZ, P0 ;  /* 0x000000ff08087207 */ /* 0x000fe20000000000 */
[----:B------:R-:W-:-:S03]  /*2d00*/  VIADD R11, R11, 0x1 ;  /* 0x000000010b0b7836 */ /* 0x000fc60000000000 */
[----:B------:R-:W1:Y:S01]  /*2d10*/  LDS.128 R4, [R4+0x130] ;  /* 0x0001300004047984 */ /* 0x000e620000000c00 */
[----:B------:R-:W-:Y:S02]  /*2d20*/  PRMT R2, RZ, 0x654, R2 ;  /* 0x00000654ff027816 */ /* 0x000fe40000000002 */
[C---:B------:R-:W-:Y:S01]  /*2d30*/  ISETP.NE.AND P1, PT, R11.reuse, 0x2, PT ;  /* 0x000000020b00780c */ /* 0x040fe20003f25270 */
[----:B------:R-:W-:Y:S01]  /*2d40*/  @!PT LDS RZ, [RZ] ;  /* 0x00000000fffff984 */ /* 0x000fe20000000800 */
[----:B------:R-:W-:Y:S01]  /*2d50*/  @!PT LDS RZ, [RZ] ;  /* 0x00000000fffff984 */ /* 0x000fe20000000800 */
[----:B------:R-:W-:Y:S01]  /*2d60*/  @!PT LDS RZ, [RZ] ;  /* 0x00000000fffff984 */ /* 0x000fe20000000800 */
[----:B------:R-:W-:Y:S01]  /*2d70*/  @!PT LDS RZ, [RZ] ;  /* 0x00000000fffff984 */ /* 0x000fe20000000800 */
[----:B------:R2:W-:Y:S06]  /*2d80*/  MEMBAR.ALL.CTA ;  /* 0x0000000000007992 */ /* 0x0005ec0000008000 */
[----:B--2---:R-:W2:Y:S01]  /*2d90*/  FENCE.VIEW.ASYNC.S ;  /* 0x00000000000073c6 */ /* 0x004ea20000000000 */
[----:B------:R-:W-:Y:S01]  /*2da0*/  SEL R11, R11, RZ, P1 ;  /* 0x000000ff0b0b7207 */ /* 0x000fe20000800000 */
[----:B--2---:R2:W-:Y:S01]  /*2db0*/  SYNCS.ARRIVE.TRANS64.RED.A1T0 RZ, [R2+URZ], RZ ;  /* 0x000000ff02ff79a7 */ /* 0x0045e200081004ff */
[----:B-1----:R-:W-:-:S02]  /*2dc0*/  LOP3.LUT P3, RZ, R6, 0x1, RZ, 0xc0, !PT ;  /* 0x0000000106ff7812 */ /* 0x002fc4000786c0ff */
[----:B------:R-:W-:-:S04]  /*2dd0*/  SEL R4, RZ, 0x1, P1 ;  /* 0x00000001ff047807 */ /* 0x000fc80000800000 */
[----:B------:R-:W-:Y:S02]  /*2de0*/  LOP3.LUT R10, R10, R4, RZ, 0x3c, !PT ;  /* 0x000000040a0a7212 */ /* 0x000fe400078e3cff */
[----:B--2---:R-:W-:-:S04]  /*2df0*/  SEL R2, RZ, 0x1, P0 ;  /* 0x00000001ff027807 */ /* 0x004fc80000000000 */
[----:B------:R-:W-:Y:S01]  /*2e00*/  LOP3.LUT R9, R9, R2, RZ, 0x3c, !PT ;  /* 0x0000000209097212 */ /* 0x000fe200078e3cff */
[----:B------:R-:W-:Y:S06]  /*2e10*/  @P3 BRA `(.L_x_52) ;  /* 0xfffffffc002c3947 */ /* 0x000fec000383ffff */
[----:B------:R-:W-:Y:S01]  /*2e20*/  ULEA UR4, UR5, UR6, 0x3 ;  /* 0x0000000605047291 */ /* 0x000fe2000f8e18ff */
[----:B------:R-:W-:-:S08]  /*2e30*/  SHF.L.U32 R2, R12, 0x1f, RZ ;  /* 0x0000001f0c027819 */ /* 0x000fd000000006ff */
[----:B------:R-:W1:Y:S02]  /*2e40*/  SYNCS.PHASECHK.TRANS64 P0, [UR4+0xb0], R2 ;  /* 0x0000b002ff0075a7 */ /* 0x000e640008001004 */
[----:B-1----:R-:W-:Y:S05]  /*2e50*/  @P0 BRA `(.L_x_53) ;  /* 0x0000000000080947 */ /* 0x002fea0003800000 */
[----:B------:R-:W1:Y:S02]  /*2e60*/  SYNCS.PHASECHK.TRANS64.TRYWAIT P0, [UR4+0xb0], R2 ;  /* 0x0000b002ff0075a7 */ /* 0x000e640008001104 */
[----:B-1----:R-:W-:Y:S05]  /*2e70*/  @!P0 BRA `(.L_x_54) ;  /* 0x0000006c00288947 */ /* 0x002fea0003800000 */
.L_x_53:
[----:B------:R-:W-:-:S04]  /*2e80*/  UIADD3 UR7, UPT, UPT, UR5, 0x1, URZ ;  /* 0x0000000105077890 */ /* 0x000fc8000fffe0ff */
[----:B------:R-:W-:-:S04]  /*2e90*/  UISETP.NE.AND UP0, UPT, UR7, 0x2, UPT ;  /* 0x000000020700788c */ /* 0x000fc8000bf05270 */
[----:B------:R-:W-:Y:S02]  /*2ea0*/  USEL UR8, URZ, 0x1, UP0 ;  /* 0x00000001ff087887 */ /* 0x000fe40008000000 */
[----:B------:R-:W-:-:S04]  /*2eb0*/  USEL UR7, UR7, URZ, UP0 ;  /* 0x000000ff07077287 */ /* 0x000fc80008000000 */
[----:B------:R-:W-:Y:S01]  /*2ec0*/  ULEA UR7, UR7, UR6, 0x3 ;  /* 0x0000000607077291 */ /* 0x000fe2000f8e18ff */
[----:B-1----:R-:W-:-:S04]  /*2ed0*/  LOP3.LUT R2, R12, UR8, RZ, 0x3c, !PT ;  /* 0x000000080c027c12 */ /* 0x002fc8000f8e3cff */
[----:B------:R-:W-:-:S04]  /*2ee0*/  SHF.L.U32 R0, R2, 0x1f, RZ ;  /* 0x0000001f02007819 */ /* 0x000fc800000006ff */
[----:B------:R-:W1:Y:S02]  /*2ef0*/  SYNCS.PHASECHK.TRANS64 P0, [UR7+0xb0], R0 ;  /* 0x0000b000ff0075a7 */ /* 0x000e640008001007 */
[----:B-1----:R-:W-:Y:S05]  /*2f00*/  @P0 EXIT ;  /* 0x000000000000094d */ /* 0x002fea0003800000 */
[----:B------:R-:W-:Y:S02]  /*2f10*/  SHF.L.U32 R2, R2, 0x1f, RZ ;  /* 0x0000001f02027819 */ /* 0x000fe400000006ff */
[----:B------:R-:W-:-:S07]  /*2f20*/  MOV R0, UR7 ;  /* 0x0000000700007c02 */ /* 0x000fce0008000f00 */
.L_x_55:
[----:B-1----:R1:W2:Y:S02]  /*2f30*/  SYNCS.PHASECHK.TRANS64.TRYWAIT P0, [R0+URZ+0xb0], R2 ;  /* 0x0000b002000075a7 */ /* 0x0022a400080011ff */
[----:B--2---:R-:W-:Y:S05]  /*2f40*/  @!P0 NANOSLEEP.SYNCS 0x989680 ;  /* 0x009896800000895d */ /* 0x004fea0003900000 */
[----:B------:R-:W2:Y:S02]  /*2f50*/  @!P0 SYNCS.PHASECHK.TRANS64 P0, [R0+URZ+0xb0], R2 ;  /* 0x0000b002000085a7 */ /* 0x000ea400080010ff */
[----:B--2---:R-:W-:Y:S05]  /*2f60*/  @P0 EXIT ;  /* 0x000000000000094d */ /* 0x004fea0003800000 */
[----:B------:R-:W-:Y:S05]  /*2f70*/  BRA `(.L_x_55) ;  /* 0xfffffffc00ec7947 */ /* 0x000fea000383ffff */
.L_x_48:
[----:B------:R-:W-:Y:S05]  /*2f80*/  BRA.U UP4, `(.L_x_56) ;  /* 0x0000000d049c7547 */ /* 0x000fea000b800000 */
[----:B------:R-:W-:Y:S01]  /*2f90*/  UMOV UR4, 0x40 ;  /* 0x0000004000047882 */ /* 0x000fe20000000000 */
[----:B------:R-:W-:Y:S01]  /*2fa0*/  NOP ;  /* 0x0000000000007918 */ /* 0x000fe20000000000 */
[----:B------:R-:W-:Y:S01]  /*2fb0*/  ULEA UR5, UR45, UR4, 0x18 ;  /* 0x000000042d057291 */ /* 0x000fe2000f8ec0ff */
[----:B------:R-:W-:Y:S02]  /*2fc0*/  UMOV UR6, 0x400 ;  /* 0x0000040000067882 */ /* 0x000fe40000000000 */
[----:B------:R-:W-:-:S06]  /*2fd0*/  ULEA UR6, UR45, UR6, 0x18 ;  /* 0x000000062d067291 */ /* 0x000fcc000f8ec0ff */
[----:B------:R-:W1:Y:S02]  /*2fe0*/  LDS.U8 R0, [UR5+0x1c] ;  /* 0x00001c05ff007984 */ /* 0x000e640008000000 */
[----:B-1----:R-:W-:-:S13]  /*2ff0*/  ISETP.NE.AND P0, PT, R0, RZ, PT ;  /* 0x000000ff0000720c */ /* 0x002fda0003f05270 */
[----:B------:R-:W-:Y:S05]  /*3000*/  @P0 BRA `(.L_x_57) ;  /* 0x0000000000580947 */ /* 0x000fea0003800000 */
[----:B------:R-:W-:-:S13]  /*3010*/  ELECT P0, URZ, PT ;  /* 0x0000000000ff782f */ /* 0x000fda0003800000 */
[----:B------:R-:W-:Y:S05]  /*3020*/  @!P0 BRA `(.L_x_58) ;  /* 0x0000000000608947 */ /* 0x000fea0003800000 */
[----:B------:R-:W-:Y:S01]  /*3030*/  UMOV UR4, 0x10 ;  /* 0x0000001000047882 */ /* 0x000fe20000000000 */
[----:B------:R-:W-:Y:S01]  /*3040*/  HFMA2 R0, -RZ, RZ, 0, 5.9604644775390625e-08 ;  /* 0x00000001ff007431 */ /* 0x000fe200000001ff */
[----:B------:R-:W-:-:S03]  /*3050*/  MOV R3, 0xffff ;  /* 0x0000ffff00037802 */ /* 0x000fc60000000f00 */
[----:B------:R-:W-:Y:S04]  /*3060*/  DEPBAR.LE SB1, 0x36 ;  /* 0x00009d800000791a */ /* 0x000fe80000000000 */
[----:B------:R-:W1:Y:S02]  /*3070*/  UTCATOMSWS.FIND_AND_SET.ALIGN UP0, UR4, UR4 ;  /* 0x00000004000475e3 */ /* 0x000e640008000800 */
[----:B-1----:R-:W-:Y:S01]  /*3080*/  MOV R4, UR4 ;  /* 0x0000000400047c02 */ /* 0x002fe20008000f00 */
[----:B------:R-:W-:Y:S06]  /*3090*/  BRA.U UP0, `(.L_x_59) ;  /* 0x0000000100187547 */ /* 0x000fec000b800000 */
.L_x_60:
[----:B------:R-:W-:Y:S05]  /*30a0*/  NANOSLEEP 0x64 ;  /* 0x000000640000795d */ /* 0x000fea0003800000 */
[----:B------:R-:W-:-:S05]  /*30b0*/  UMOV UR4, 0x10 ;  /* 0x0000001000047882 */ /* 0x000fca0000000000 */
[----:B------:R-:W-:Y:S04]  /*30c0*/  DEPBAR.LE SB1, 0x36 ;  /* 0x00009d800000791a */ /* 0x000fe80000000000 */
[----:B------:R-:W1:Y:S02]  /*30d0*/  UTCATOMSWS.FIND_AND_SET.ALIGN UP0, UR4, UR4 ;  /* 0x00000004000475e3 */ /* 0x000e640008000800 */
[----:B-1----:R-:W-:Y:S01]  /*30e0*/  MOV R4, UR4 ;  /* 0x0000000400047c02 */ /* 0x002fe20008000f00 */
[----:B------:R-:W-:Y:S05]  /*30f0*/  BRA.U !UP0, `(.L_x_60) ;  /* 0xfffffffd08e87547 */ /* 0x000fea000b83ffff */
.L_x_59:
[-C--:B------:R-:W-:Y:S02]  /*3100*/  SHF.L.U32 R3, R3, R4.reuse, RZ ;  /* 0x0000000403037219 */ /* 0x080fe400000006ff */
[----:B------:R-:W-:Y:S01]  /*3110*/  SHF.L.U32 R0, R0, R4, RZ ;  /* 0x0000000400007219 */ /* 0x000fe200000006ff */
[----:B------:R-:W-:Y:S02]  /*3120*/  IMAD.SHL.U32 R4, R4, 0x20, RZ ;  /* 0x0000002004047824 */ /* 0x000fe400078e00ff */
[----:B------:R1:W-:Y:S04]  /*3130*/  ATOMS.OR RZ, [UR5+0x14], R3 ;  /* 0x00001403ffff798c */ /* 0x0003e8000b000005 */
[----:B------:R1:W-:Y:S04]  /*3140*/  ATOMS.OR RZ, [UR5+0x18], R0 ;  /* 0x00001800ffff798c */ /* 0x0003e8000b000005 */
[----:B------:R1:W-:Y:S01]  /*3150*/  STS [UR6+0x150], R4 ;  /* 0x00015004ff007988 */ /* 0x0003e20008000806 */
[----:B------:R-:W-:Y:S05]  /*3160*/  BRA `(.L_x_58) ;  /* 0x0000000000107947 */ /* 0x000fea0003800000 */
.L_x_57:
[----:B------:R-:W-:Y:S02]  /*3170*/  MOV R0, 0xffffffff ;  /* 0xffffffff00007802 */ /* 0x000fe40000000f00 */
[----:B------:R-:W-:-:S03]  /*3180*/  MOV R4, 0x31b0 ;  /* 0x000031b000047802 */ /* 0x000fc60000000f00 */
[----:B------:R1:W-:Y:S04]  /*3190*/  STS [UR6+0x150], R0 ;  /* 0x00015000ff007988 */ /* 0x0003e80008000806 */
[----:B-1---5:R-:W-:Y:S05]  /*31a0*/  CALL.REL.NOINC `($__internal_1_$__cuda_sm10x_tcgen05_guardrail_trap_phase_invalid_during_alloc) ;  /* 0x0000007000707944 */ /* 0x022fea0003c00000 */
.L_x_58:
[----:B------:R-:W-:Y:S05]  /*31b0*/  WARPSYNC.ALL ;  /* 0x0000000000007948 */ /* 0x000fea0003800000 */
[----:B------:R-:W2:Y:S01]  /*31c0*/  S2UR UR4, SR_CgaCtaId ;  /* 0x00000000000479c3 */ /* 0x000ea20000008800 */
[----:B------:R-:W-:Y:S01]  /*31d0*/  UMOV UR17, 0x400 ;  /* 0x0000040000117882 */ /* 0x000fe20000000000 */
[----:B------:R-:W-:-:S06]  /*31e0*/  NOP ;  /* 0x0000000000007918 */ /* 0x000fcc0000000000 */
[----:B------:R-:W-:Y:S06]  /*31f0*/  BAR.ARV 0x6, 0xa0 ;  /* 0x0182800000007b1d */ /* 0x000fec0000002000 */
[----:B------:R-:W3:Y:S01]  /*3200*/  LDCU UR5, c[0x0][0x38c] ;  /* 0x00007180ff0577ac */ /* 0x000ee20008000800 */
[----:B------:R-:W-:Y:S01]  /*3210*/  LOP3.LUT R2, R2, 0xffff, RZ, 0xc0, !PT ;  /* 0x0000ffff02027812 */ /* 0x000fe200078ec0ff */
[----:B------:R-:W-:Y:S01]  /*3220*/  IMAD.MOV.U32 R11, RZ, RZ, 0x1 ;  /* 0x00000001ff0b7424 */ /* 0x000fe200078e00ff */
[----:B------:R-:W-:Y:S01]  /*3230*/  CS2R R8, SRZ ;  /* 0x0000000000087805 */ /* 0x000fe2000001ff00 */
[----:B------:R-:W4:Y:S01]  /*3240*/  LDCU UR8, c[0x0][0x38c] ;  /* 0x00007180ff0877ac */ /* 0x000f220008000800 */
[----:B------:R-:W-:Y:S01]  /*3250*/  R2UR UR19, R2 ;  /* 0x00000000021372ca */ /* 0x000fe200000e0000 */
[----:B------:R-:W-:Y:S01]  /*3260*/  IMAD.MOV.U32 R10, RZ, RZ, RZ ;  /* 0x000000ffff0a7224 */ /* 0x000fe200078e00ff */
[----:B------:R-:W-:Y:S01]  /*3270*/  UMOV UR22, URZ ;  /* 0x000000ff00167c82 */ /* 0x000fe20008000000 */
[----:B------:R-:W-:Y:S01]  /*3280*/  UMOV UR14, URZ ;  /* 0x000000ff000e7c82 */ /* 0x000fe20008000000 */
[----:B--2---:R-:W-:Y:S01]  /*3290*/  ULEA UR17, UR4, UR17, 0x18 ;  /* 0x0000001104117291 */ /* 0x004fe2000f8ec0ff */
[----:B------:R-:W-:Y:S01]  /*32a0*/  UMOV UR26, 0x0 ;  /* 0x00000000001a7882 */ /* 0x000fe20000000000 */
[----:B------:R-:W-:-:S02]  /*32b0*/  UMOV UR27, 0x44004a0 ;  /* 0x044004a0001b7882 */ /* 0x000fc40000000000 */
[----:B------:R-:W-:Y:S02]  /*32c0*/  UIADD3 UR6, UPT, UPT, UR17, 0x6400, URZ ;  /* 0x0000640011067890 */ /* 0x000fe4000fffe0ff */
[----:B------:R-:W-:Y:S02]  /*32d0*/  UIADD3 UR7, UPT, UPT, UR17, 0xb400, URZ ;  /* 0x0000b40011077890 */ /* 0x000fe4000fffe0ff */
[----:B---3--:R-:W-:Y:S01]  /*32e0*/  UIADD3 UR5, UPT, UPT, UR5, 0x3f, URZ ;  /* 0x0000003f05057890 */ /* 0x008fe2000fffe0ff */
[----:B-1----:R-:W1:Y:S01]  /*32f0*/  LDS R0, [UR17+0x150] ;  /* 0x00015011ff007984 */ /* 0x002e620008000800 */
[----:B------:R-:W-:Y:S02]  /*3300*/  USHF.R.U32.HI UR6, URZ, 0x4, UR6 ;  /* 0x00000004ff067899 */ /* 0x000fe40008011606 */
[----:B------:R-:W-:Y:S02]  /*3310*/  USHF.R.S32.HI UR4, URZ, 0x1f, UR5 ;  /* 0x0000001fff047899 */ /* 0x000fe40008011405 */
[----:B------:R-:W-:-:S02]  /*3320*/  ULOP3.LUT UR6, UR6, 0x3fff, URZ, 0xc0, !UPT ;  /* 0x00003fff06067892 */ /* 0x000fc4000f8ec0ff */
[----:B------:R-:W-:Y:S02]  /*3330*/  ULEA.HI UR4, UR4, UR5, URZ, 0x6 ;  /* 0x0000000504047291 */ /* 0x000fe4000f8f30ff */
[----:B------:R-:W-:Y:S02]  /*3340*/  USHF.R.U32.HI UR5, URZ, 0x4, UR7 ;  /* 0x00000004ff057899 */ /* 0x000fe40008011607 */
[----:B------:R-:W-:Y:S02]  /*3350*/  USHF.R.S32.HI UR28, URZ, 0x6, UR4 ;  /* 0x00000006ff1c7899 */ /* 0x000fe40008011404 */
[----:B------:R-:W-:Y:S02]  /*3360*/  ULOP3.LUT UR5, UR5, 0x3fff, URZ, 0xc0, !UPT ;  /* 0x00003fff05057892 */ /* 0x000fe4000f8ec0ff */
[----:B------:R-:W-:Y:S02]  /*3370*/  UISETP.LT.AND UP0, UPT, UR28, 0x1, UPT ;  /* 0x000000011c00788c */ /* 0x000fe4000bf01270 */
[----:B------:R-:W-:-:S02]  /*3380*/  ULOP3.LUT UR20, UR6, 0x10000, URZ, 0xfc, !UPT ;  /* 0x0001000006147892 */ /* 0x000fc4000f8efcff */
[----:B------:R-:W-:Y:S02]  /*3390*/  USEL UR29, UR28, 0x1, !UP0 ;  /* 0x000000011c1d7887 */ /* 0x000fe4000c000000 */
[----:B------:R-:W-:Y:S02]  /*33a0*/  ULOP3.LUT UR21, UR5, 0x10000, URZ, 0xfc, !UPT ;  /* 0x0001000005157892 */ /* 0x000fe4000f8efcff */
[----:B------:R-:W-:Y:S02]  /*33b0*/  UIADD3 UR29, UPT, UPT, -UR29, URZ, URZ ;  /* 0x000000ff1d1d7290 */ /* 0x000fe4000fffe1ff */
[----:B----4-:R-:W-:Y:S01]  /*33c0*/  UISETP.GE.AND UP4, UPT, UR8, 0x1, UPT ;  /* 0x000000010800788c */ /* 0x010fe2000bf86270 */
[----:B------:R-:W-:Y:S01]  /*33d0*/  UMOV UR24, 0x0 ;  /* 0x0000000000187882 */ /* 0x000fe20000000000 */
[----:B------:R-:W-:Y:S01]  /*33e0*/  UMOV UR25, 0x44004a0 ;  /* 0x044004a000197882 */ /* 0x000fe20000000000 */
[----:B-1----:R-:W-:-:S15]  /*33f0*/  R2UR UR30, R0 ;  /* 0x00000000001e72ca */ /* 0x002fde00000e0000 */
.L_x_67:
[----:B------:R-:W-:Y:S02]  /*3400*/  LEA R0, R10, UR17, 0x3 ;  /* 0x000000110a007c11 */ /* 0x000fe4000f8e18ff */
[----:B------:R-:W-:Y:S02]  /*3410*/  SHF.L.U32 R2, R9, 0x1f, RZ ;  /* 0x0000001f09027819 */ /* 0x000fe400000006ff */
[----:B------:R-:W-:Y:S01]  /*3420*/  PLOP3.LUT P0, PT, PT, PT, UP4, 0x80, 0x8 ;  /* 0x000000000008781c */ /* 0x000fe20003f0f048 */
[----:B------:R-:W-:Y:S01]  /*3430*/  VIADD R3, R0, 0xb0 ;  /* 0x000000b000037836 */ /* 0x000fe20000000000 */
[----:B-1----:R-:W1:Y:S02]  /*3440*/  SYNCS.PHASECHK.TRANS64.TRYWAIT P1, [R0+URZ+0xa0], R2 ;  /* 0x0000a002000075a7 */ /* 0x002e6400080211ff */
[----:B-1-3--:R-:W-:Y:S09]  /*3450*/  @!P1 BRA `(.L_x_61) ;  /* 0x0000006400c89947 */ /* 0x00aff20003800000 */
.L_x_150:
[----:B------:R-:W-:Y:S01]  /*3460*/  LEA R4, R10, UR17, 0x4 ;  /* 0x000000110a047c11 */ /* 0x000fe2000f8e20ff */
[----:B------:R-:W-:Y:S01]  /*3470*/  @UP4 ULEA UR4, UR14, UR17, 0x3 ;  /* 0x000000110e044291 */ /* 0x000fe2000f8e18ff */
[----:B------:R-:W-:Y:S01]  /*3480*/  PLOP3.LUT P2, PT, PT, PT, PT, 0x80, 0x8 ;  /* 0x000000000008781c */ /* 0x000fe20003f4f070 */
[----:B------:R-:W-:Y:S01]  /*3490*/  ULEA UR23, UR22, UR17, 0x3 ;  /* 0x0000001116177291 */ /* 0x000fe2000f8e18ff */
[----:B------:R-:W-:Y:S02]  /*34a0*/  PRMT R3, RZ, 0x654, R3 ;  /* 0x00000654ff037816 */ /* 0x000fe40000000003 */
[----:B------:R-:W2:Y:S01]  /*34b0*/  LDS.128 R4, [R4+0x130] ;  /* 0x0001300004047984 */ /* 0x000ea20000000c00 */
[----:B-1----:R-:W-:Y:S02]  /*34c0*/  @P0 SHF.L.U32 R2, R8, 0x1f, RZ ;  /* 0x0000001f08020819 */ /* 0x002fe400000006ff */
[----:B------:R-:W-:Y:S01]  /*34d0*/  SHF.L.U32 R0, R11, 0x1f, RZ ;  /* 0x0000001f0b007819 */ /* 0x000fe200000006ff */
[----:B------:R-:W-:Y:S01]  /*34e0*/  @!PT LDS RZ, [RZ] ;  /* 0x00000000fffff984 */ /* 0x000fe20000000800 */
[----:B------:R-:W-:Y:S01]  /*34f0*/  @!PT LDS RZ, [RZ] ;  /* 0x00000000fffff984 */ /* 0x000fe20000000800 */
[----:B------:R-:W-:Y:S01]  /*3500*/  @!PT LDS RZ, [RZ] ;  /* 0x00000000fffff984 */ /* 0x000fe20000000800 */
[----:B------:R-:W-:Y:S01]  /*3510*/  @!PT LDS RZ, [RZ] ;  /* 0x00000000fffff984 */ /* 0x000fe20000000800 */
[----:B------:R1:W-:Y:S06]  /*3520*/  MEMBAR.ALL.CTA ;  /* 0x0000000000007992 */ /* 0x0003ec0000008000 */
[----:B-1----:R-:W1:Y:S02]  /*3530*/  FENCE.VIEW.ASYNC.S ;  /* 0x00000000000073c6 */ /* 0x002e640000000000 */
[----:B-1----:R1:W-:Y:S01]  /*3540*/  SYNCS.ARRIVE.TRANS64.RED.A1T0 RZ, [R3+URZ], RZ ;  /* 0x000000ff03ff79a7 */ /* 0x0023e200081004ff */
[----:B------:R1:W3:Y:S01]  /*3550*/  @P0 SYNCS.PHASECHK.TRANS64.TRYWAIT P2, [UR4], R2 ;  /* 0x00000002ff0005a7 */ /* 0x0002e20008041104 */
[----:B------:R-:W-:Y:S01]  /*3560*/  ULEA.HI UR4, UR22, UR22, URZ, 0x1 ;  /* 0x0000001616047291 */ /* 0x000fe2000f8f08ff */
[----:B--2---:R-:W-:-:S03]  /*3570*/  LOP3.LUT P1, RZ, R6, 0x1, RZ, 0xc0, !PT ;  /* 0x0000000106ff7812 */ /* 0x004fc6000782c0ff */
[----:B------:R-:W-:Y:S02]  /*3580*/  USHF.L.U32 UR18, UR4, 0x7, URZ ;  /* 0x0000000704127899 */ /* 0x000fe400080006ff */
[----:B------:R-:W-:Y:S02]  /*3590*/  ULOP3.LUT UR4, UR4, 0xffe, URZ, 0xc0, !UPT ;  /* 0x00000ffe04047892 */ /* 0x000fe4000f8ec0ff */
[----:B------:R-:W-:Y:S02]  /*35a0*/  ULOP3.LUT UR18, UR18, 0xffffff00, URZ, 0xc0, !UPT ;  /* 0xffffff0012127892 */ /* 0x000fe4000f8ec0ff */
[----:B------:R-:W-:Y:S02]  /*35b0*/  UIADD3 UR4, UPT, UPT, -UR4, UR22, URZ ;  /* 0x0000001604047290 */ /* 0x000fe4000fffe1ff */
[----:B------:R-:W-:Y:S01]  /*35c0*/  UIADD3 UR18, UPT, UPT, UR30, UR18, URZ ;  /* 0x000000121e127290 */ /* 0x000fe2000fffe0ff */
[----:B------:R-:W2:Y:S03]  /*35d0*/  SYNCS.PHASECHK.TRANS64.TRYWAIT P0, [UR23+0xe0], R0 ;  /* 0x0000e000ff0075a7 */ /* 0x000ea60008001117 */
[----:B------:R-:W-:Y:S01]  /*35e0*/  ULEA UR18, UR4, UR18, 0x14 ;  /* 0x0000001204127291 */ /* 0x000fe2000f8ea0ff */
[----:B-123--:R-:W-:Y:S11]  /*35f0*/  @!P0 BRA `(.L_x_62) ;  /* 0x0000006400748947 */ /* 0x00eff60003800000 */
.L_x_152:
[----:B------:R-:W-:Y:S01]  /*3600*/  IADD3 R10, PT, PT, R10, 0x1, RZ ;  /* 0x000000010a0a7810 */ /* 0x000fe20007ffe0ff */
[----:B------:R-:W-:Y:S06]  /*3610*/  BRA.U !UP4, `(.L_x_63) ;  /* 0x000000010c987547 */ /* 0x000fec000b800000 */
[----:B------:R-:W-:Y:S01]  /*3620*/  UPLOP3.LUT UP2, UPT, UPT, UPT, UPT, 0x40, 0x4 ;  /* 0x000000000004789c */ /* 0x000fe20003f4e870 */
[----:B------:R-:W-:Y:S01]  /*3630*/  UMOV UR16, UR29 ;  /* 0x0000001d00107c82 */ /* 0x000fe20008000000 */
[----:B------:R-:W-:Y:S01]  /*3640*/  UMOV UR15, UR28 ;  /* 0x0000001c000f7c82 */ /* 0x000fe20008000000 */
[----:B------:R-:W-:-:S08]  /*3650*/  UMOV UR6, UR14 ;  /* 0x0000000e00067c82 */ /* 0x000fd00008000000 */
.L_x_66:
[----:B------:R-:W-:Y:S02]  /*3660*/  UIADD3 UR16, UPT, UPT, UR16, 0x1, URZ ;  /* 0x0000000110107890 */ /* 0x000fe4000fffe0ff */
[----:B--2---:R-:W-:Y:S02]  /*3670*/  ULEA UR5, UR6, UR17, 0x3 ;  /* 0x0000001106057291 */ /* 0x004fe4000f8e18ff */
[----:B------:R-:W-:Y:S01]  /*3680*/  UISETP.NE.AND UP3, UPT, UR16, URZ, UPT ;  /* 0x000000ff1000728c */ /* 0x000fe2000bf65270 */
[----:B---3--:R-:W-:Y:S10]  /*3690*/  @P2 BRA `(.L_x_64) ;  /* 0x00000000000c2947 */ /* 0x008ff40003800000 */
[----:B-1----:R-:W-:Y:S04]  /*36a0*/  SHF.L.U32 R2, R8, 0x1f, RZ ;  /* 0x0000001f08027819 */ /* 0x002fe800000006ff */
[----:B------:R-:W1:Y:S02]  /*36b0*/  SYNCS.PHASECHK.TRANS64.TRYWAIT P0, [UR5], R2 ;  /* 0x00000002ff0075a7 */ /* 0x000e640008001105 */
[----:B-1----:R-:W-:Y:S05]  /*36c0*/  @!P0 BRA `(.L_x_65) ;  /* 0x0000006400588947 */ /* 0x002fea0003800000 */
.L_x_64:
[----:B------:R-:W-:Y:S01]  /*36d0*/  UISETP.NE.AND UP0, UPT, UR15, 0x1, UPT ;  /* 0x000000010f00788c */ /* 0x000fe2000bf05270 */
[----:B------:R-:W-:Y:S01]  /*36e0*/  PLOP3.LUT P2, PT, PT, PT, PT, 0x80, 0x8 ;  /* 0x000000000008781c */ /* 0x000fe20003f4f070 */
[----:B------:R-:W-:Y:S02]  /*36f0*/  UIADD3 UR4, UPT, UPT, UR6, 0x1, URZ ;  /* 0x0000000106047890 */ /* 0x000fe4000fffe0ff */
[----:B------:R-:W-:Y:S02]  /*3700*/  ULEA UR12, UR6, UR21, 0xa ;  /* 0x00000015060c7291 */ /* 0x000fe4000f8e50ff */
[----:B------:R-:W-:Y:S01]  /*3710*/  UISETP.NE.AND UP1, UPT, UR4, 0x5, UPT ;  /* 0x000000050400788c */ /* 0x000fe2000bf25270 */
[----:B------:R-:W-:Y:S01]  /*3720*/  PLOP3.LUT P0, PT, PT, PT, UP0, 0x80, 0x8 ;  /* 0x000000000008781c */ /* 0x000fe20003f0f008 */
[----:B------:R-:W-:Y:S02]  /*3730*/  UIADD3 UR10, UPT, UPT, UR12, 0x2, URZ ;  /* 0x000000020c0a7890 */ /* 0x000fe4000fffe0ff */
[----:B------:R-:W-:Y:S02]  /*3740*/  USEL UR7, URZ, 0x1, UP1 ;  /* 0x00000001ff077887 */ /* 0x000fe40008800000 */
[----:B------:R-:W-:Y:S02]  /*3750*/  USEL UR14, UR4, URZ, UP1 ;  /* 0x000000ff040e7287 */ /* 0x000fe40008800000 */
[----:B------:R-:W-:Y:S02]  /*3760*/  UIADD3 UR15, UPT, UPT, UR15, -0x1, URZ ;  /* 0xffffffff0f0f7890 */ /* 0x000fe4000fffe0ff */
[----:B------:R-:W-:Y:S01]  /*3770*/  @UP0 ULEA UR4, UR14, UR17, 0x3 ;  /* 0x000000110e040291 */ /* 0x000fe2000f8e18ff */
[----:B------:R-:W-:Y:S01]  /*3780*/  LOP3.LUT R8, R8, UR7, RZ, 0x3c, !PT ;  /* 0x0000000708087c12 */ /* 0x000fe2000f8e3cff */
[----:B------:R-:W-:Y:S01]  /*3790*/  UIADD3 UR7, UPT, UPT, UR5, 0x28, URZ ;  /* 0x0000002805077890 */ /* 0x000fe2000fffe0ff */
[----:B------:R-:W-:Y:S02]  /*37a0*/  UMOV UR13, 0x80004020 ;  /* 0x80004020000d7882 */ /* 0x000fe40000000000 */
[----:B-1----:R-:W-:Y:S01]  /*37b0*/  @P0 SHF.L.U32 R0, R8, 0x1f, RZ ;  /* 0x0000001f08000819 */ /* 0x002fe200000006ff */
[----:B------:R-:W-:Y:S01]  /*37c0*/  UMOV UR5, 0x80004020 ;  /* 0x8000402000057882 */ /* 0x000fe20000000000 */
[----:B------:R-:W-:Y:S01]  /*37d0*/  UMOV UR11, 0x80004020 ;  /* 0x80004020000b7882 */ /* 0x000fe20000000000 */
[----:B------:R-:W-:Y:S01]  /*37e0*/  UMOV UR9, 0x80004020 ;  /* 0x8000402000097882 */ /* 0x000fe20000000000 */
[----:B------:R2:W3:Y:S01]  /*37f0*/  @P0 SYNCS.PHASECHK.TRANS64.TRYWAIT P2, [UR4], R0 ;  /* 0x00000000ff0005a7 */ /* 0x0004e20008041104 */
[----:B------:R-:W-:Y:S03]  /*3800*/  ULEA UR4, UR6, UR20, 0x8 ;  /* 0x0000001406047291 */ /* 0x000fe6000f8e40ff */
[----:B------:R-:W-:Y:S01]  /*3810*/  UMOV UR6, UR14 ;  /* 0x0000000e00067c82 */ /* 0x000fe20008000000 */
[----:B------:R-:W-:Y:S05]  /*3820*/  UIADD3 UR8, UPT, UPT, UR4, 0x2, URZ ;  /* 0x0000000204087890 */ /* 0x000fea000fffe0ff */
[----:B------:R2:W-:Y:S01]  /*3830*/  UTCIMMA gdesc[UR4], gdesc[UR12], tmem[UR18], tmem[UR26], idesc[UR27], UP2 ;  /* 0x00ff1a0c040075ea */ /* 0x0005e20009000112 */
[----:B------:R-:W-:Y:S03]  /*3840*/  UPLOP3.LUT UP2, UPT, UPT, UPT, UPT, 0x80, 0x8 ;  /* 0x000000000008789c */ /* 0x000fe60003f4f070 */
[----:B------:R2:W-:Y:S01]  /*3850*/  UTCIMMA gdesc[UR8], gdesc[UR10], tmem[UR18], tmem[UR24], idesc[UR25], UPT ;  /* 0x00ff180a080075ea */ /* 0x0005e2000b800112 */
[----:B------:R2:W-:Y:S01]  /*3860*/  UTCBAR.MULTICAST [UR7], URZ, UR19 ;  /* 0x000000ff070073e9 */ /* 0x0005e20008000813 */
[----:B------:R-:W-:Y:S06]  /*3870*/  BRA.U UP3, `(.L_x_66) ;  /* 0xfffffffd03787547 */ /* 0x000fec000b83ffff */
.L_x_63:
[----:B--2---:R-:W-:Y:S01]  /*3880*/  UIADD3 UR4, UPT, UPT, UR22, 0x1, URZ ;  /* 0x0000000116047890 */ /* 0x004fe2000fffe0ff */
[C---:B------:R-:W-:Y:S01]  /*3890*/  ISETP.NE.AND P0, PT, R10.reuse, 0x2, PT ;  /* 0x000000020a00780c */ /* 0x040fe20003f05270 */
[----:B------:R-:W-:Y:S02]  /*38a0*/  UIADD3 UR5, UPT, UPT, UR23, 0xc0, URZ ;  /* 0x000000c017057890 */ /* 0x000fe4000fffe0ff */
[----:B------:R-:W-:Y:S01]  /*38b0*/  UISETP.NE.AND UP0, UPT, UR4, 0x4, UPT ;  /* 0x000000040400788c */ /* 0x000fe2000bf05270 */
[----:B-1----:R-:W-:Y:S02]  /*38c0*/  SEL R0, RZ, 0x1, P0 ;  /* 0x00000001ff007807 */ /* 0x002fe40000000000 */
[----:B------:R-:W-:Y:S01]  /*38d0*/  SEL R10, R10, RZ, P0 ;  /* 0x000000ff0a0a7207 */ /* 0x000fe20000000000 */
[----:B------:R-:W-:Y:S01]  /*38e0*/  USEL UR6, URZ, 0x1, UP0 ;  /* 0x00000001ff067887 */ /* 0x000fe20008000000 */
[----:B------:R-:W-:Y:S01]  /*38f0*/  LOP3.LUT R9, R9, R0, RZ, 0x3c, !PT ;  /* 0x0000000009097212 */ /* 0x000fe200078e3cff */
[----:B------:R-:W-:Y:S01]  /*3900*/  USEL UR22, UR4, URZ, UP0 ;  /* 0x000000ff04167287 */ /* 0x000fe20008000000 */
[----:B------:R1:W-:Y:S03]  /*3910*/  UTCBAR [UR5], URZ ;  /* 0x000000ff050073e9 */ /* 0x0003e600080000ff */
[----:B------:R-:W-:Y:S01]  /*3920*/  LOP3.LUT R11, R11, UR6, RZ, 0x3c, !PT ;  /* 0x000000060b0b7c12 */ /* 0x000fe2000f8e3cff */
[----:B------:R-:W-:Y:S07]  /*3930*/  @P1 BRA `(.L_x_67) ;  /* 0xfffffff800b01947 */ /* 0x000fee000383ffff */
[----:B------:R-:W2:Y:S01]  /*3940*/  S2UR UR8, SR_CgaCtaId ;  /* 0x00000000000879c3 */ /* 0x000ea20000008800 */
[----:B------:R-:W-:Y:S01]  /*3950*/  ELECT P0, URZ, PT ;  /* 0x0000000000ff782f */ /* 0x000fe20003800000 */
[----:B------:R-:W-:Y:S01]  /*3960*/  IMAD.MOV.U32 R0, RZ, RZ, 0x1 ;  /* 0x00000001ff007424 */ /* 0x000fe200078e00ff */
[----:B------:R-:W-:Y:S01]  /*3970*/  UIADD3 UR17, UPT, UPT, UR17, 0xe0, URZ ;  /* 0x000000e011117890 */ /* 0x000fe2000fffe0ff */
[----:B------:R-:W-:Y:S01]  /*3980*/  SHF.L.U32 R2, R11, 0x1f, RZ ;  /* 0x0000001f0b027819 */ /* 0x000fe200000006ff */
[----:B------:R-:W-:-:S03]  /*3990*/  UMOV UR4, 0x40 ;  /* 0x0000004000047882 */ /* 0x000fc60000000000 */
[----:B------:R-:W-:Y:S01]  /*39a0*/  UVIRTCOUNT.DEALLOC.SMPOOL 0x80 ;  /* 0x000000800000784c */ /* 0x000fe20000000000 */
[----:B--2---:R-:W-:Y:S02]  /*39b0*/  ULEA UR8, UR8, UR4, 0x18 ;  /* 0x0000000408087291 */ /* 0x004fe4000f8ec0ff */
[----:B------:R-:W-:-:S07]  /*39c0*/  ULEA UR4, UR22, UR17, 0x3 ;  /* 0x0000001116047291 */ /* 0x000fce000f8e18ff */
[----:B------:R2:W-:Y:S02]  /*39d0*/  @P0 STS.U8 [UR8+0x1c], R0 ;  /* 0x00001c00ff000988 */ /* 0x0005e40008000008 */
[----:B------:R-:W4:Y:S02]  /*39e0*/  SYNCS.PHASECHK.TRANS64.TRYWAIT P0, [UR4], R2 ;  /* 0x00000002ff0075a7 */ /* 0x000f240008001104 */
[----:B--2-4-:R-:W-:Y:S05]  /*39f0*/  @!P0 BRA `(.L_x_68) ;  /* 0x0000006000a48947 */ /* 0x014fea0003800000 */
.L_x_155:
[----:B------:R-:W-:-:S04]  /*3a00*/  UIADD3 UR4, UPT, UPT, UR22, 0x1, URZ ;  /* 0x0000000116047890 */ /* 0x000fc8000fffe0ff */
[----:B------:R-:W-:-:S04]  /*3a10*/  UISETP.NE.AND UP0, UPT, UR4, 0x4, UPT ;  /* 0x000000040400788c */ /* 0x000fc8000bf05270 */
[----:B------:R-:W-:Y:S02]  /*3a20*/  USEL UR6, URZ, 0x1, UP0 ;  /* 0x00000001ff067887 */ /* 0x000fe40008000000 */
[----:B------:R-:W-:-:S04]  /*3a30*/  USEL UR4, UR4, URZ, UP0 ;  /* 0x000000ff04047287 */ /* 0x000fc80008000000 */
[----:B-1----:R-:W-:Y:S01]  /*3a40*/  ULEA UR5, UR4, UR17, 0x3 ;  /* 0x0000001104057291 */ /* 0x002fe2000f8e18ff */
[----:B--2---:R-:W-:-:S04]  /*3a50*/  LOP3.LUT R2, R11, UR6, RZ, 0x3c, !PT ;  /* 0x000000060b027c12 */ /* 0x004fc8000f8e3cff */
[----:B------:R-:W-:-:S04]  /*3a60*/  SHF.L.U32 R3, R2, 0x1f, RZ ;  /* 0x0000001f02037819 */ /* 0x000fc800000006ff */
[----:B------:R-:W1:Y:S02]  /*3a70*/  SYNCS.PHASECHK.TRANS64.TRYWAIT P0, [UR5], R3 ;  /* 0x00000003ff0075a7 */ /* 0x000e640008001105 */
[----:B-1----:R-:W-:Y:S05]  /*3a80*/  @!P0 BRA `(.L_x_69) ;  /* 0x0000006000988947 */ /* 0x002fea0003800000 */
.L_x_157:
        /* <DEDUP_REMOVED lines=9> */
.L_x_159:
[----:B------:R-:W-:-:S04]  /*3b20*/  UIADD3 UR4, UPT, UPT, UR4, 0x1, URZ ;  /* 0x0000000104047890 */ /* 0x000fc8000fffe0ff */
[----:B------:R-:W-:-:S04]  /*3b30*/  UISETP.NE.AND UP0, UPT, UR4, 0x4, UPT ;  /* 0x000000040400788c */ /* 0x000fc8000bf05270 */
[----:B------:R-:W-:Y:S02]  /*3b40*/  USEL UR5, URZ, 0x1, UP0 ;  /* 0x00000001ff057887 */ /* 0x000fe40008000000 */
[----:B------:R-:W-:-:S04]  /*3b50*/  USEL UR4, UR4, URZ, UP0 ;  /* 0x000000ff04047287 */ /* 0x000fc80008000000 */
[----:B------:R-:W-:Y:S01]  /*3b60*/  ULEA UR4, UR4, UR17, 0x3 ;  /* 0x0000001104047291 */ /* 0x000fe2000f8e18ff */
[----:B------:R-:W-:-:S04]  /*3b70*/  LOP3.LUT R2, R2, UR5, RZ, 0x3c, !PT ;  /* 0x0000000502027c12 */ /* 0x000fc8000f8e3cff */
[----:B------:R-:W-:-:S04]  /*3b80*/  SHF.L.U32 R2, R2, 0x1f, RZ ;  /* 0x0000001f02027819 */ /* 0x000fc800000006ff */
[----:B------:R-:W2:Y:S02]  /*3b90*/  SYNCS.PHASECHK.TRANS64.TRYWAIT P0, [UR4], R2 ;  /* 0x00000002ff0075a7 */ /* 0x000ea40008001104 */
[----:B--2---:R-:W-:Y:S05]  /*3ba0*/  @!P0 BRA `(.L_x_71) ;  /* 0x0000006000808947 */ /* 0x004fea0003800000 */
.L_x_161:
[----:B------:R-:W-:Y:S01]  /*3bb0*/  NOP ;  /* 0x0000000000007918 */ /* 0x000fe20000000000 */
[----:B-1----:R-:W1:Y:S01]  /*3bc0*/  LDS R0, [UR8+0x14] ;  /* 0x00001408ff007984 */ /* 0x002e620008000800 */
[----:B------:R-:W-:Y:S01]  /*3bd0*/  ULOP3.LUT UR4, UR30, 0xffff, URZ, 0xc0, !UPT ;  /* 0x0000ffff1e047892 */ /* 0x000fe2000f8ec0ff */
[----:B------:R-:W-:Y:S01]  /*3be0*/  UMOV UR5, 0xffff ;  /* 0x0000ffff00057882 */ /* 0x000fe20000000000 */
[----:B------:R-:W-:Y:S02]  /*3bf0*/  UMOV UR6, 0x1 ;  /* 0x0000000100067882 */ /* 0x000fe40000000000 */
[----:B------:R-:W-:-:S04]  /*3c00*/  USHF.R.U32.HI UR4, URZ, 0x5, UR4 ;  /* 0x00000005ff047899 */ /* 0x000fc80008011604 */
[----:B------:R-:W-:Y:S02]  /*3c10*/  USHF.L.U32 UR5, UR5, UR4, URZ ;  /* 0x0000000405057299 */ /* 0x000fe400080006ff */
[----:B------:R-:W-:-:S04]  /*3c20*/  USHF.L.U32 UR4, UR6, UR4, URZ ;  /* 0x0000000406047299 */ /* 0x000fc800080006ff */
[----:B-1----:R-:W-:-:S04]  /*3c30*/  LOP3.LUT R0, R0, UR5, RZ, 0xc0, !PT ;  /* 0x0000000500007c12 */ /* 0x002fc8000f8ec0ff */
[----:B------:R-:W-:-:S13]  /*3c40*/  ISETP.NE.AND P0, PT, R0, UR5, PT ;  /* 0x0000000500007c0c */ /* 0x000fda000bf05270 */
[----:B------:R-:W-:Y:S05]  /*3c50*/  @P0 BRA `(.L_x_72) ;  /* 0x0000000000580947 */ /* 0x000fea0003800000 */
[----:B------:R-:W1:Y:S02]  /*3c60*/  LDS R0, [UR8+0x18] ;  /* 0x00001808ff007984 */ /* 0x000e640008000800 */
[----:B-1----:R-:W-:-:S04]  /*3c70*/  LOP3.LUT R0, R0, UR4, RZ, 0xc0, !PT ;  /* 0x0000000400007c12 */ /* 0x002fc8000f8ec0ff */
[----:B------:R-:W-:-:S13]  /*3c80*/  ISETP.NE.AND P0, PT, R0, UR4, PT ;  /* 0x0000000400007c0c */ /* 0x000fda000bf05270 */
[----:B------:R-:W-:Y:S05]  /*3c90*/  @P0 BRA `(.L_x_73) ;  /* 0x00000000003c0947 */ /* 0x000fea0003800000 */
[----:B------:R-:W1:Y:S01]  /*3ca0*/  S2R R2, SR_LANEID ;  /* 0x0000000000027919 */ /* 0x000e620000000000 */
[----:B------:R-:W-:-:S06]  /*3cb0*/  ULOP3.LUT UR5, URZ, UR5, URZ, 0x33, !UPT ;  /* 0x00000005ff057292 */ /* 0x000fcc000f8e33ff */
[----:B------:R-:W-:-:S04]  /*3cc0*/  IMAD.U32 R0, RZ, RZ, UR5 ;  /* 0x00000005ff007e24 */ /* 0x000fc8000f8e00ff */
[----:B------:R2:W4:Y:S02]  /*3cd0*/  REDUX UR7, R0 ;  /* 0x00000000000773c4 */ /* 0x0005240000000000 */
[----:B------:R1:W-:Y:S01]  /*3ce0*/  UTCATOMSWS.AND URZ, UR5 ;  /* 0x0000000500ff79e3 */ /* 0x0003e20008000000 */
[----:B--2---:R-:W-:Y:S01]  /*3cf0*/  LOP3.LUT R0, RZ, UR4, RZ, 0x33, !PT ;  /* 0x00000004ff007c12 */ /* 0x004fe2000f8e33ff */
[----:B------:R-:W-:Y:S02]  /*3d00*/  VOTEU.ANY UR4, UPT, PT ;  /* 0x0000000000047886 */ /* 0x000fe400038e0100 */
[----:B------:R-:W-:Y:S02]  /*3d10*/  UFLO.U32 UR4, UR4 ;  /* 0x00000004000472bd */ /* 0x000fe400080e0000 */
[----:B------:R-:W2:Y:S04]  /*3d20*/  REDUX UR6, R0 ;  /* 0x00000000000673c4 */ /* 0x000ea80000000000 */
[----:B-1----:R-:W-:-:S02]  /*3d30*/  ISETP.EQ.U32.AND P0, PT, R2, UR4, PT ;  /* 0x0000000402007c0c */ /* 0x002fc4000bf02070 */
[----:B----4-:R-:W-:-:S11]  /*3d40*/  MOV R2, UR7 ;  /* 0x0000000700027c02 */ /* 0x010fd60008000f00 */
[----:B------:R1:W-:Y:S01]  /*3d50*/  @P0 ATOMS.AND RZ, [UR8+0x14], R2 ;  /* 0x00001402ffff098c */ /* 0x0003e2000a800008 */
[----:B--2---:R-:W-:-:S05]  /*3d60*/  IMAD.U32 R0, RZ, RZ, UR6 ;  /* 0x00000006ff007e24 */ /* 0x004fca000f8e00ff */
[----:B------:R1:W-:Y:S01]  /*3d70*/  @P0 ATOMS.AND RZ, [UR8+0x18], R0 ;  /* 0x00001800ffff098c */ /* 0x0003e2000a800008 */
[----:B------:R-:W-:Y:S05]  /*3d80*/  BRA `(.L_x_74) ;  /* 0x0000000000147947 */ /* 0x000fea0003800000 */
.L_x_73:
[----:B------:R-:W-:Y:S02]  /*3d90*/  MOV R2, 0x3db0 ;  /* 0x00003db000027802 */ /* 0x000fe40000000f00 */
[----:B---3-5:R-:W-:Y:S05]  /*3da0*/  CALL.REL.NOINC `($__internal_0_$__cuda_sm10x_tcgen05_guardrail_trap_col_being_dealloced_not_returned_by_alloc) ;  /* 0x0000006400647944 */ /* 0x028fea0003c00000 */
[----:B------:R-:W-:Y:S05]  /*3db0*/  BRA `(.L_x_74) ;  /* 0x0000000000087947 */ /* 0x000fea0003800000 */
.L_x_72:
[----:B------:R-:W-:Y:S02]  /*3dc0*/  MOV R2, 0x3de0 ;  /* 0x00003de000027802 */ /* 0x000fe40000000f00 */
[----:B---3-5:R-:W-:Y:S05]  /*3dd0*/  CALL.REL.NOINC `($__internal_2_$__cuda_sm10x_tcgen05_guardrail_trap_unallocated_columns_being_dealloced) ;  /* 0x0000006400707944 */ /* 0x028fea0003c00000 */
.L_x_74:
[----:B------:R-:W-:Y:S01]  /*3de0*/  NOP ;  /* 0x0000000000007918 */ /* 0x000fe20000000000 */
[----:B------:R-:W-:Y:S05]  /*3df0*/  EXIT ;  /* 0x000000000000794d */ /* 0x000fea0003800000 */
.L_x_56:
[----:B------:R-:W-:-:S09]  /*3e00*/  UISETP.NE.OR UP0, UPT, UR17, 0x3, !UP3 ;  /* 0x000000031100788c */ /* 0x000fd2000df05670 */
[----:B------:R-:W-:Y:S05]  /*3e10*/  BRA.U UP0, `(.L_x_75) ;  /* 0x0000001100587547 */ /* 0x000fea000b800000 */
[----:B------:R-:W1:Y:S01]  /*3e20*/  LDCU UR31, c[0x0][0x370] ;  /* 0x00006e00ff1f77ac */ /* 0x000e620008000800 */
[----:B------:R-:W2:Y:S01]  /*3e30*/  LDC.64 R16, c[0x0][0x348] ;  /* 0x0000d200ff107b82 */ /* 0x000ea20000000a00 */
[----:B------:R-:W-:Y:S02]  /*3e40*/  HFMA2 R13, -RZ, RZ, 0, 0 ;  /* 0x00000000ff0d7431 */ /* 0x000fe400000001ff */
[----:B------:R-:W-:Y:S01]  /*3e50*/  IMAD.MOV.U32 R15, RZ, RZ, 0x1 ;  /* 0x00000001ff0f7424 */ /* 0x000fe200078e00ff */
[----:B------:R-:W1:Y:S01]  /*3e60*/  LDCU.128 UR48, c[0x0][0xb10] ;  /* 0x00016200ff3077ac */ /* 0x000e620008000c00 */
[----:B------:R-:W-:Y:S01]  /*3e70*/  IMAD.MOV.U32 R14, RZ, RZ, RZ ;  /* 0x000000ffff0e7224 */ /* 0x000fe200078e00ff */
[----:B------:R-:W-:Y:S01]  /*3e80*/  MOV R7, 0x1000 ;  /* 0x0000100000077802 */ /* 0x000fe20000000f00 */
[----:B------:R-:W3:Y:S01]  /*3e90*/  LDCU UR30, c[0x0][0x374] ;  /* 0x00006e80ff1e77ac */ /* 0x000ee20008000800 */
[----:B------:R-:W4:Y:S01]  /*3ea0*/  LDC.64 R2, c[0x0][0x888] ;  /* 0x00022200ff027b82 */ /* 0x000f220000000a00 */
[----:B------:R-:W3:Y:S01]  /*3eb0*/  LDCU UR15, c[0x0][0xb0c] ;  /* 0x00016180ff0f77ac */ /* 0x000ee20008000800 */
[----:B------:R-:W2:Y:S06]  /*3ec0*/  LDCU UR40, c[0x0][0xb20] ;  /* 0x00016400ff2877ac */ /* 0x000eac0008000800 */
[----:B------:R-:W4:Y:S01]  /*3ed0*/  LDC.64 R4, c[0x0][0x890] ;  /* 0x00022400ff047b82 */ /* 0x000f220000000a00 */
[----:B------:R-:W2:Y:S01]  /*3ee0*/  LDCU UR4, c[0x0][0xb30] ;  /* 0x00016600ff0477ac */ /* 0x000ea20008000800 */
[----:B------:R-:W-:Y:S01]  /*3ef0*/  UMOV UR21, 0x400 ;  /* 0x0000040000157882 */ /* 0x000fe20000000000 */
[----:B-1----:R-:W-:-:S02]  /*3f00*/  UIMAD.WIDE.U32 UR6, UR31, UR48, URZ ;  /* 0x000000301f0672a5 */ /* 0x002fc4000f8e00ff */
[----:B---3--:R-:W-:Y:S02]  /*3f10*/  UIMAD.WIDE.U32 UR8, UR30, UR51, URZ ;  /* 0x000000331e0872a5 */ /* 0x008fe4000f8e00ff */
[----:B------:R-:W-:Y:S02]  /*3f20*/  ULEA UR21, UR45, UR21, 0x18 ;  /* 0x000000152d157291 */ /* 0x000fe4000f8ec0ff */
[----:B------:R-:W-:Y:S02]  /*3f30*/  UPLOP3.LUT UP3, UPT, UPT, UPT, UPT, 0x40, 0x4 ;  /* 0x000000000004789c */ /* 0x000fe40003f6e870 */
[----:B------:R-:W-:Y:S01]  /*3f40*/  UIADD3 UR37, UPT, UPT, UR21, 0x68, URZ ;  /* 0x0000006815257890 */ /* 0x000fe2000fffe0ff */
[----:B------:R-:W-:Y:S01]  /*3f50*/  UMOV UR6, UR7 ;  /* 0x0000000700067c82 */ /* 0x000fe20008000000 */
[----:B------:R-:W-:Y:S01]  /*3f60*/  UMOV UR38, UR9 ;  /* 0x0000000900267c82 */ /* 0x000fe20008000000 */
[----:B------:R-:W-:Y:S02]  /*3f70*/  UISETP.GE.AND UP0, UPT, UR42, 0x1, UPT ;  /* 0x000000012a00788c */ /* 0x000fe4000bf06270 */
[----:B------:R-:W-:Y:S01]  /*3f80*/  UISETP.NE.AND UP4, UPT, UR42, 0x1, UPT ;  /* 0x000000012a00788c */ /* 0x000fe2000bf85270 */
[----:B------:R-:W1:Y:S01]  /*3f90*/  LDCU.64 UR22, c[0x0][0xb28] ;  /* 0x00016500ff1677ac */ /* 0x000e620008000a00 */
[----:B------:R-:W-:-:S02]  /*3fa0*/  UISETP.NE.AND UP6, UPT, UR15, 0x1, UPT ;  /* 0x000000010f00788c */ /* 0x000fc4000bfc5270 */
[----:B------:R-:W-:Y:S02]  /*3fb0*/  UISETP.NE.AND UP5, UPT, UR50, 0x1, UPT ;  /* 0x000000013200788c */ /* 0x000fe4000bfa5270 */
[----:B------:R-:W-:Y:S02]  /*3fc0*/  UIADD3 UR33, UPT, UPT, UR21, 0x50, URZ ;  /* 0x0000005015217890 */ /* 0x000fe4000fffe0ff */
[----:B------:R-:W-:Y:S02]  /*3fd0*/  UIADD3 UR25, UPT, UPT, UR21, 0x58, URZ ;  /* 0x0000005815197890 */ /* 0x000fe4000fffe0ff */
[----:B------:R-:W-:Y:S02]  /*3fe0*/  UIADD3 UR17, UPT, UPT, UR21, 0x60, URZ ;  /* 0x0000006015117890 */ /* 0x000fe4000fffe0ff */
[----:B------:R-:W-:Y:S02]  /*3ff0*/  UPRMT UR37, UR45, 0x654, UR37 ;  /* 0x000006542d257896 */ /* 0x000fe40008000025 */
[----:B------:R-:W-:-:S02]  /*4000*/  USHF.R.U32.HI UR39, URZ, UR49, UR6 ;  /* 0x00000031ff277299 */ /* 0x000fc40008011606 */
[----:B--2---:R-:W-:Y:S02]  /*4010*/  USHF.R.U32.HI UR38, URZ, UR40, UR38 ;  /* 0x00000028ff267299 */ /* 0x004fe40008011626 */
[----:B------:R-:W-:-:S11]  /*4020*/  UISETP.NE.AND UP2, UPT, UR4, 0x1, UPT ;  /* 0x000000010400788c */ /* 0x000fd6000bf45270 */
.L_x_86:
[C---:B------:R-:W-:Y:S02]  /*4030*/  LEA R12, R14.reuse, UR21, 0x3 ;  /* 0x000000150e0c7c11 */ /* 0x040fe4000f8e18ff */
[----:B------:R-:W-:Y:S02]  /*4040*/  SHF.L.U32 R0, R13, 0x1f, RZ ;  /* 0x0000001f0d007819 */ /* 0x000fe400000006ff */
[----:B------:R-:W-:Y:S02]  /*4050*/  LEA R8, R14, UR21, 0x4 ;  /* 0x000000150e087c11 */ /* 0x000fe4000f8e20ff */
[----:B--2---:R-:W2:Y:S02]  /*4060*/  SYNCS.PHASECHK.TRANS64.TRYWAIT P0, [R12+URZ+0xa0], R0 ;  /* 0x0000a0000c0075a7 */ /* 0x004ea400080011ff */
[----:B--2---:R-:W-:Y:S05]  /*4070*/  @!P0 BRA `(.L_x_76) ;  /* 0x0000005c00648947 */ /* 0x004fea0003800000 */
.L_x_162:
[----:B------:R-:W3:Y:S01]  /*4080*/  LDS.128 R8, [R8+0x130] ;  /* 0x0001300008087984 */ /* 0x000ee20000000c00 */
[----:B------:R-:W-:Y:S01]  /*4090*/  UISETP.GE.AND UP0, UPT, UR42, 0x1, UPT ;  /* 0x000000012a00788c */ /* 0x000fe2000bf06270 */
[----:B------:R-:W-:Y:S01]  /*40a0*/  @!PT LDS RZ, [RZ] ;  /* 0x00000000fffff984 */ /* 0x000fe20000000800 */
[----:B------:R-:W-:Y:S01]  /*40b0*/  @!PT LDS RZ, [RZ] ;  /* 0x00000000fffff984 */ /* 0x000fe20000000800 */
[----:B------:R-:W-:Y:S01]  /*40c0*/  @!PT LDS RZ, [RZ] ;  /* 0x00000000fffff984 */ /* 0x000fe20000000800 */
[----:B------:R-:W-:Y:S01]  /*40d0*/  @!PT LDS RZ, [RZ] ;  /* 0x00000000fffff984 */ /* 0x000fe20000000800 */
[----:B------:R1:W-:Y:S06]  /*40e0*/  MEMBAR.ALL.CTA ;  /* 0x0000000000007992 */ /* 0x0003ec0000008000 */
[----:B-1----:R-:W1:Y:S01]  /*40f0*/  FENCE.VIEW.ASYNC.S ;  /* 0x00000000000073c6 */ /* 0x002e620000000000 */
[----:B---3--:R-:W-:Y:S11]  /*4100*/  LOP3.LUT P0, RZ, R10, 0x1, RZ, 0xc0, !PT ;  /* 0x000000010aff7812 */ /* 0x008ff6000780c0ff */
[----:B------:R-:W-:Y:S02]  /*4110*/  @!UPT UIADD3 URZ, UPT, UPT, URZ, URZ, URZ ;  /* 0x000000fffffff290 */ /* 0x000fe4000fffe0ff */
[----:B-1----:R-:W-:Y:S01]  /*4120*/  VOTEU.ANY UP1, P0 ;  /* 0x0000000000ff7886 */ /* 0x002fe20000020100 */
[----:B------:R-:W-:Y:S11]  /*4130*/  PLOP3.LUT P0, PT, PT, PT, UP1, 0x80, 0x8 ;  /* 0x000000000008781c */ /* 0x000ff60003f0f018 */
[----:B------:R-:W-:Y:S02]  /*4140*/  @!UPT UIADD3 URZ, UPT, UPT, URZ, URZ, URZ ;  /* 0x000000fffffff290 */ /* 0x000fe4000fffe0ff */
[----:B--2---:R-:W-:Y:S02]  /*4150*/  @P0 SHF.R.U32.HI R0, RZ, 0x10, R9 ;  /* 0x00000010ff000819 */ /* 0x004fe40000011609 */
[----:B------:R-:W-:Y:S02]  /*4160*/  @P0 MOV R6, R8 ;  /* 0x0000000800060202 */ /* 0x000fe40000000f00 */
[----:B------:R-:W-:Y:S01]  /*4170*/  @P0 R2UR UR4, R0 ;  /* 0x00000000000402ca */ /* 0x000fe200000e0000 */
[----:B------:R-:W-:Y:S01]  /*4180*/  VIADD R0, R12, 0xb0 ;  /* 0x000000b00c007836 */ /* 0x000fe20000000000 */
[----:B------:R-:W-:Y:S02]  /*4190*/  @P0 LOP3.LUT R8, R9, 0xffff, RZ, 0xc0, !PT ;  /* 0x0000ffff09080812 */ /* 0x000fe400078ec0ff */
[----:B------:R-:W-:Y:S02]  /*41a0*/  @P0 R2UR UR6, R6 ;  /* 0x00000000060602ca */ /* 0x000fe400000e0000 */
[----:B------:R-:W-:Y:S02]  /*41b0*/  PRMT R0, RZ, 0x654, R0 ;  /* 0x00000654ff007816 */ /* 0x000fe40000000000 */
[----:B------:R-:W-:Y:S02]  /*41c0*/  @P0 R2UR UR5, R8 ;  /* 0x00000000080502ca */ /* 0x000fe400000e0000 */
[----:B------:R1:W-:Y:S03]  /*41d0*/  SYNCS.ARRIVE.TRANS64.RED.A1T0 RZ, [R0+URZ], RZ ;  /* 0x000000ff00ff79a7 */ /* 0x0003e600081004ff */
[----:B------:R-:W-:Y:S04]  /*41e0*/  @UP1 UMOV UR29, UR4 ;  /* 0x00000004001d1c82 */ /* 0x000fe80008000000 */
[----:B------:R-:W-:Y:S04]  /*41f0*/  @UP1 UMOV UR14, UR6 ;  /* 0x00000006000e1c82 */ /* 0x000fe80008000000 */
[----:B------:R-:W-:Y:S01]  /*4200*/  @UP1 UMOV UR13, UR5 ;  /* 0x00000005000d1c82 */ /* 0x000fe20008000000 */
[----:B------:R-:W-:Y:S05]  /*4210*/  BRA.U !UP0, `(.L_x_77) ;  /* 0x0000000108a47547 */ /* 0x000fea000b800000 */
[----:B------:R-:W-:Y:S02]  /*4220*/  UIMAD.WIDE.U32 UR18, UR13, UR51, URZ ;  /* 0x000000330d1272a5 */ /* 0x000fe4000f8e00ff */
[----:B------:R-:W-:Y:S02]  /*4230*/  UIMAD.WIDE.U32 UR26, UR14, UR48, URZ ;  /* 0x000000300e1a72a5 */ /* 0x000fe4000f8e00ff */
[----:B------:R-:W-:Y:S02]  /*4240*/  USEL UR4, UR30, UR38, !UP5 ;  /* 0x000000261e047287 */ /* 0x000fe4000e800000 */
[----:B------:R-:W-:Y:S02]  /*4250*/  USEL UR7, UR31, UR39, !UP6 ;  /* 0x000000271f077287 */ /* 0x000fe4000f000000 */
[----:B------:R-:W-:Y:S02]  /*4260*/  UIMAD.WIDE.U32 UR8, UR4, UR22, URZ ;  /* 0x00000016040872a5 */ /* 0x000fe4000f8e00ff */
[----:B------:R-:W-:Y:S01]  /*4270*/  UIMAD.WIDE.U32 UR10, UR7, UR22, URZ ;  /* 0x00000016070a72a5 */ /* 0x000fe2000f8e00ff */
[----:B------:R-:W-:Y:S02]  /*4280*/  UMOV UR5, UR19 ;  /* 0x0000001300057c82 */ /* 0x000fe40008000000 */
[----:B------:R-:W-:Y:S03]  /*4290*/  USHF.R.U32.HI UR6, URZ, UR40, UR5 ;  /* 0x00000028ff067299 */ /* 0x000fe60008011605 */
[----:B------:R-:W-:Y:S01]  /*42a0*/  UMOV UR5, UR27 ;  /* 0x0000001b00057c82 */ /* 0x000fe20008000000 */
[----:B------:R-:W-:Y:S02]  /*42b0*/  USEL UR6, UR13, UR6, !UP5 ;  /* 0x000000060d067287 */ /* 0x000fe4000e800000 */
[----:B------:R-:W-:Y:S03]  /*42c0*/  USHF.R.U32.HI UR12, URZ, UR49, UR5 ;  /* 0x00000031ff0c7299 */ /* 0x000fe60008011605 */
[----:B------:R-:W-:Y:S02]  /*42d0*/  UMOV UR5, UR9 ;  /* 0x0000000900057c82 */ /* 0x000fe40008000000 */
[----:B------:R-:W-:Y:S03]  /*42e0*/  @UP4 USHF.R.U32.HI UR4, URZ, UR23, UR5 ;  /* 0x00000017ff044299 */ /* 0x000fe60008011605 */
[----:B------:R-:W-:Y:S01]  /*42f0*/  UMOV UR5, UR11 ;  /* 0x0000000b00057c82 */ /* 0x000fe20008000000 */
[----:B------:R-:W-:Y:S02]  /*4300*/  UIMAD UR4, UR42, UR4, URZ ;  /* 0x000000042a0472a4 */ /* 0x000fe4000f8e02ff */
[----:B------:R-:W-:Y:S02]  /*4310*/  @UP4 USHF.R.U32.HI UR7, URZ, UR23, UR5 ;  /* 0x00000017ff074299 */ /* 0x000fe40008011605 */
[----:B------:R-:W-:Y:S02]  /*4320*/  UIMAD.WIDE.U32 UR10, UR6, UR22, URZ ;  /* 0x00000016060a72a5 */ /* 0x000fe4000f8e00ff */
[----:B------:R-:W-:Y:S02]  /*4330*/  USEL UR5, UR14, UR12, !UP6 ;  /* 0x0000000c0e057287 */ /* 0x000fe4000f000000 */
[----:B------:R-:W-:Y:S02]  /*4340*/  UIMAD UR8, UR42, UR7, URZ ;  /* 0x000000072a0872a4 */ /* 0x000fe4000f8e02ff */
[----:B------:R-:W-:Y:S03]  /*4350*/  UISETP.GE.AND UP0, UPT, UR6, UR4, UPT ;  /* 0x000000040600728c */ /* 0x000fe6000bf06270 */
[----:B------:R-:W-:Y:S01]  /*4360*/  UMOV UR4, UR11 ;  /* 0x0000000b00047c82 */ /* 0x000fe20008000000 */
[----:B------:R-:W-:Y:S02]  /*4370*/  UISETP.GE.OR UP0, UPT, UR5, UR8, UP0 ;  /* 0x000000080500728c */ /* 0x000fe40008706670 */
[----:B------:R-:W-:Y:S02]  /*4380*/  USHF.R.U32.HI UR4, URZ, UR23, UR4 ;  /* 0x00000017ff047299 */ /* 0x000fe40008011604 */
[----:B------:R-:W-:Y:S02]  /*4390*/  UIMAD.WIDE.U32 UR8, UR5, UR22, URZ ;  /* 0x00000016050872a5 */ /* 0x000fe4000f8e00ff */
[----:B------:R-:W-:Y:S04]  /*43a0*/  USEL UR10, UR6, UR4, !UP4 ;  /* 0x00000004060a7287 */ /* 0x000fe8000e000000 */
[----:B------:R-:W-:Y:S01]  /*43b0*/  UIADD3 UR11, UPT, UPT, -UR10, URZ, URZ ;  /* 0x000000ff0a0b7290 */ /* 0x000fe2000fffe1ff */
[----:B------:R-:W-:Y:S02]  /*43c0*/  @!UP0 UMOV UR4, UR9 ;  /* 0x0000000900048c82 */ /* 0x000fe40008000000 */
[----:B------:R-:W-:Y:S02]  /*43d0*/  @!UP0 USHF.R.U32.HI UR4, URZ, UR23, UR4 ;  /* 0x00000017ff048299 */ /* 0x000fe40008011604 */
[----:B------:R-:W-:Y:S02]  /*43e0*/  UIMAD UR8, UR42, UR11, UR6 ;  /* 0x0000000b2a0872a4 */ /* 0x000fe4000f8e0206 */
[----:B------:R-:W-:Y:S04]  /*43f0*/  @!UP0 USEL UR4, UR5, UR4, !UP4 ;  /* 0x0000000405048287 */ /* 0x000fe8000e000000 */
[----:B------:R-:W-:Y:S02]  /*4400*/  @!UP0 UIMAD UR8, UR7, UR8, UR4 ;  /* 0x00000008070882a4 */ /* 0x000fe4000f8e0204 */
[----:B------:R-:W-:Y:S02]  /*4410*/  @!UP0 UIADD3 UR9, UPT, UPT, UR10, -UR4, URZ ;  /* 0x800000040a098290 */ /* 0x000fe4000fffe0ff */
[----:B------:R-:W-:Y:S02]  /*4420*/  UIADD3 UR4, UPT, UPT, -UR5, URZ, URZ ;  /* 0x000000ff05047290 */ /* 0x000fe4000fffe1ff */
[----:B------:R-:W-:Y:S02]  /*4430*/  UIADD3 UR7, UPT, UPT, -UR6, URZ, URZ ;  /* 0x000000ff06077290 */ /* 0x000fe4000fffe1ff */
[----:B------:R-:W-:Y:S02]  /*4440*/  @!UP0 UIMAD UR6, UR9, UR42, UR5 ;  /* 0x0000002a090682a4 */ /* 0x000fe4000f8e0205 */
[----:B------:R-:W-:Y:S02]  /*4450*/  UIMAD UR14, UR15, UR4, UR14 ;  /* 0x000000040f0e72a4 */ /* 0x000fe4000f8e020e */
[----:B------:R-:W-:Y:S01]  /*4460*/  UIMAD UR13, UR50, UR7, UR13 ;  /* 0x00000007320d72a4 */ /* 0x000fe2000f8e020d */
[----:B------:R-:W-:Y:S02]  /*4470*/  @!UP0 UMOV UR5, UR8 ;  /* 0x0000000800058c82 */ /* 0x000fe40008000000 */
[----:B------:R-:W-:Y:S02]  /*4480*/  UIMAD UR14, UR5, UR15, UR14 ;  /* 0x0000000f050e72a4 */ /* 0x000fe4000f8e020e */
[----:B------:R-:W-:Y:S11]  /*4490*/  UIMAD UR13, UR6, UR50, UR13 ;  /* 0x00000032060d72a4 */ /* 0x000ff6000f8e020d */
[----:B------:R-:W-:Y:S01]  /*44a0*/  @!UPT UIADD3 URZ, UPT, UPT, URZ, URZ, URZ ;  /* 0x000000fffffff290 */ /* 0x000fe2000fffe0ff */
.L_x_77:
[----:B------:R-:W2:Y:S01]  /*44b0*/  @!UP2 LDCU.128 UR8, c[0x0][0xb10] ;  /* 0x00016200ff08a7ac */ /* 0x000ea20008000c00 */
[C---:B----4-:R-:W-:Y:S02]  /*44c0*/  ISETP.NE.U32.AND P1, PT, R4.reuse, RZ, PT ;  /* 0x000000ff0400720c */ /* 0x050fe40003f25070 */
[----:B------:R-:W-:Y:S02]  /*44d0*/  ISETP.NE.U32.AND P0, PT, R4, RZ, PT ;  /* 0x000000ff0400720c */ /* 0x000fe40003f05070 */
[C---:B------:R-:W-:Y:S02]  /*44e0*/  ISETP.NE.AND.EX P1, PT, R5.reuse, RZ, PT, P1 ;  /* 0x000000ff0500720c */ /* 0x040fe40003f25310 */
[----:B------:R-:W-:Y:S01]  /*44f0*/  ISETP.NE.AND.EX P0, PT, R5, RZ, PT, P0 ;  /* 0x000000ff0500720c */ /* 0x000fe20003f05300 */
[----:B------:R-:W3:Y:S01]  /*4500*/  @!UP2 LDCU UR5, c[0x0][0xb0c] ;  /* 0x00016180ff05a7ac */ /* 0x000ee20008000800 */
[----:B------:R-:W-:Y:S01]  /*4510*/  SHF.L.U32 R9, R15, 0x1f, RZ ;  /* 0x0000001f0f097819 */ /* 0x000fe200000006ff */
[----:B------:R-:W-:Y:S02]  /*4520*/  USHF.L.U32 UR35, UR16, 0x6, URZ ;  /* 0x0000000610237899 */ /* 0x000fe400080006ff */
[----:B------:R-:W-:Y:S02]  /*4530*/  USHF.L.U32 UR34, UR20, 0x8, URZ ;  /* 0x0000000814227899 */ /* 0x000fe400080006ff */
[----:B--2---:R-:W-:Y:S07]  /*4540*/  UIMAD.WIDE.U32 UR6, UR14, UR8, URZ ;  /* 0x000000080e0672a5 */ /* 0x004fee000f8e00ff */
[----:B------:R-:W-:Y:S01]  /*4550*/  @!UP2 UMOV UR4, UR7 ;  /* 0x000000070004ac82 */ /* 0x000fe20008000000 */
[----:B---3--:R-:W-:Y:S02]  /*4560*/  @!UP2 UISETP.NE.AND UP0, UPT, UR5, 0x1, UPT ;  /* 0x000000010500a88c */ /* 0x008fe4000bf05270 */
[----:B------:R-:W-:Y:S02]  /*4570*/  @!UP2 USHF.R.U32.HI UR4, URZ, UR9, UR4 ;  /* 0x00000009ff04a299 */ /* 0x000fe40008011604 */
[----:B------:R-:W-:Y:S02]  /*4580*/  UIMAD.WIDE.U32 UR6, UR13, UR11, URZ ;  /* 0x0000000b0d0672a5 */ /* 0x000fe4000f8e00ff */
[----:B------:R-:W-:Y:S02]  /*4590*/  @!UP2 USEL UR8, UR14, UR4, !UP0 ;  /* 0x000000040e08a287 */ /* 0x000fe4000c000000 */
[----:B------:R-:W-:Y:S03]  /*45a0*/  @!UP2 UISETP.NE.AND UP0, UPT, UR10, 0x1, UPT ;  /* 0x000000010a00a88c */ /* 0x000fe6000bf05270 */
[----:B------:R-:W-:Y:S02]  /*45b0*/  @!UP2 UMOV UR6, UR7 ;  /* 0x000000070006ac82 */ /* 0x000fe40008000000 */
[----:B------:R-:W2:Y:S02]  /*45c0*/  @!UP2 LDCU UR4, c[0x0][0xb20] ;  /* 0x00016400ff04a7ac */ /* 0x000ea40008000800 */
[----:B--2---:R-:W-:Y:S04]  /*45d0*/  @!UP2 USHF.R.U32.HI UR6, URZ, UR4, UR6 ;  /* 0x00000004ff06a299 */ /* 0x004fe80008011606 */
[----:B------:R-:W-:Y:S04]  /*45e0*/  @!UP2 USEL UR6, UR13, UR6, !UP0 ;  /* 0x000000060d06a287 */ /* 0x000fe8000c000000 */
[----:B------:R-:W-:Y:S02]  /*45f0*/  @!UP2 UIADD3 UR4, UPT, UPT, -UR8, UR6, URZ ;  /* 0x000000060804a290 */ /* 0x000fe4000fffe1ff */
[----:B------:R-:W-:Y:S02]  /*4600*/  @!UP2 UIADD3 UR6, UPT, UPT, UR8, -UR6, URZ ;  /* 0x800000060806a290 */ /* 0x000fe4000fffe0ff */
[----:B------:R-:W-:Y:S02]  /*4610*/  @!UP2 UIMAD UR14, UR4, UR5, UR14 ;  /* 0x00000005040ea2a4 */ /* 0x000fe4000f8e020e */
[----:B------:R-:W-:Y:S01]  /*4620*/  @!UP2 UIMAD UR13, UR6, UR10, UR13 ;  /* 0x0000000a060da2a4 */ /* 0x000fe2000f8e020d */
[----:B------:R-:W-:Y:S11]  /*4630*/  BRA.U UP3, `(.L_x_78) ;  /* 0x0000000103107547 */ /* 0x000ff6000b800000 */
[----:B------:R-:W-:Y:S04]  /*4640*/  MOV R6, UR43 ;  /* 0x0000002b00067c02 */ /* 0x000fe80008000f00 */
[----:B------:R-:W-:Y:S04]  /*4650*/  SHF.L.U32 R6, R6, 0x1f, RZ ;  /* 0x0000001f06067819 */ /* 0x000fe800000006ff */
[----:B------:R-:W2:Y:S02]  /*4660*/  SYNCS.PHASECHK.TRANS64.TRYWAIT P2, [UR21+0x98], R6 ;  /* 0x00009806ff0075a7 */ /* 0x000ea40008041115 */
[----:B--2---:R-:W-:Y:S05]  /*4670*/  @!P2 BRA `(.L_x_79) ;  /* 0x0000005400f8a947 */ /* 0x004fea0003800000 */
.L_x_78:
[----:B------:R-:W-:Y:S05]  /*4680*/  @!P1 BRA `(.L_x_80) ;  /* 0x0000000000309947 */ /* 0x000fea0003800000 */
[----:B------:R-:W-:Y:S01]  /*4690*/  ISETP.NE.U32.AND P1, PT, R2, RZ, PT ;  /* 0x000000ff0200720c */ /* 0x000fe20003f25070 */
[----:B------:R-:W2:Y:S01]  /*46a0*/  LDCU.64 UR4, c[0x0][0x358] ;  /* 0x00006b00ff0477ac */ /* 0x000ea20008000a00 */
[----:B------:R-:W-:Y:S02]  /*46b0*/  IMAD.MOV.U32 R74, RZ, RZ, 0x1 ;  /* 0x00000001ff4a7424 */ /* 0x000fe400078e00ff */
[----:B------:R-:W-:Y:S11]  /*46c0*/  ISETP.NE.AND.EX P1, PT, R3, RZ, PT, P1 ;  /* 0x000000ff0300720c */ /* 0x000ff60003f25310 */
[----:B------:R-:W-:Y:S02]  /*46d0*/  @!UPT UIADD3 URZ, UPT, UPT, URZ, URZ, URZ ;  /* 0x000000fffffff290 */ /* 0x000fe4000fffe0ff */
[----:B------:R-:W3:Y:S01]  /*46e0*/  @P1 LDC.64 R10, c[0x0][0x888] ;  /* 0x00022200ff0a1b82 */ /* 0x000ee20000000a00 */
[----:B-1----:R-:W-:Y:S04]  /*46f0*/  @P1 IMAD R0, R4, UR36, RZ ;  /* 0x0000002404001c24 */ /* 0x002fe8000f8e02ff */
[----:B---3--:R-:W-:Y:S04]  /*4700*/  @P1 IMAD.WIDE R10, R0, 0x4, R10 ;  /* 0x00000004000a1825 */ /* 0x008fe800078e020a */
[----:B------:R-:W-:Y:S01]  /*4710*/  HFMA2 R0, -RZ, RZ, 0, 5.9604644775390625e-08 ;  /* 0x00000001ff007431 */ /* 0x000fe200000001ff */
[----:B--2--5:R2:W5:Y:S04]  /*4720*/  @P1 LDG.E R40, desc[UR4][R10.64] ;  /* 0x000000040a281981 */ /* 0x024568000c1e1900 */
[----:B------:R-:W-:Y:S01]  /*4730*/  @!P1 PRMT R74, R0, 0x7610, R74 ;  /* 0x00007610004a9816 */ /* 0x000fe2000000004a */
[----:B--2---:R-:W3:Y:S06]  /*4740*/  @!P1 LDC R40, c[0x0][0x880] ;  /* 0x00022000ff289b82 */ /* 0x004eec0000000800 */
.L_x_80:
[----:B---3-5:R-:W-:Y:S01]  /*4750*/  @!P0 ISETP.EQ.AND P1, PT, R40, RZ, PT ;  /* 0x000000ff2800820c */ /* 0x028fe20003f22270 */
[----:B------:R-:W-:Y:S01]  /*4760*/  @!UPT UIADD3 URZ, UPT, UPT, URZ, URZ, URZ ;  /* 0x000000fffffff290 */ /* 0x000fe2000fffe0ff */
[----:B------:R-:W-:Y:S11]  /*4770*/  @!P0 BRA `(.L_x_81) ;  /* 0x0000000000188947 */ /* 0x000ff60003800000 */
[----:B------:R-:W-:Y:S02]  /*4780*/  LOP3.LUT P0, RZ, R74, 0xff, RZ, 0xc0, !PT ;  /* 0x000000ff4aff7812 */ /* 0x000fe4000780c0ff */
[----:B------:R-:W-:Y:S04]  /*4790*/  ISETP.NE.U32.AND P1, PT, R2, RZ, PT ;  /* 0x000000ff0200720c */ /* 0x000fe80003f25070 */
[----:B------:R-:W-:Y:S04]  /*47a0*/  ISETP.NE.AND.EX P1, PT, R3, RZ, PT, P1 ;  /* 0x000000ff0300720c */ /* 0x000fe80003f25310 */
[----:B------:R-:W-:Y:S03]  /*47b0*/  PLOP3.LUT P1, PT, P1, PT, PT, 0x8, 0x80 ;  /* 0x000000000080781c */ /* 0x000fe60000f2e170 */
[----:B------:R-:W-:Y:S11]  /*47c0*/  @P0 ISETP.EQ.AND P1, PT, R40, RZ, PT ;  /* 0x000000ff2800020c */ /* 0x000ff60003f22270 */
[----:B------:R-:W-:Y:S02]  /*47d0*/  @!UPT UIADD3 URZ, UPT, UPT, URZ, URZ, URZ ;  /* 0x000000fffffff290 */ /* 0x000fe4000fffe0ff */
.L_x_81:
[----:B------:R-:W2:Y:S01]  /*47e0*/  SYNCS.PHASECHK.TRANS64.TRYWAIT P2, [UR21+0x70], R9 ;  /* 0x00007009ff0075a7 */ /* 0x000ea20008041115 */
[----:B------:R-:W-:Y:S04]  /*47f0*/  ELECT P0, URZ, PT ;  /* 0x0000000000ff782f */ /* 0x000fe80003800000 */
[----:B------:R-:W-:Y:S11]  /*4800*/  PLOP3.LUT P1, PT, P1, P0, PT, 0xf2, 0x2f ;  /* 0x00000000002f781c */ /* 0x000ff60000f21e72 */
[----:B------:R-:W-:Y:S02]  /*4810*/  @!UPT UIADD3 URZ, UPT, UPT, URZ, URZ, URZ ;  /* 0x000000fffffff290 */ /* 0x000fe4000fffe0ff */
[----:B------:R-:W-:Y:S05]  /*4820*/  @!P1 IADD3 R8, P0, PT, R16, 0x580, RZ ;  /* 0x0000058010089810 */ /* 0x000fea0007f1e0ff */
[----:B-1----:R-:W-:Y:S01]  /*4830*/  @!P1 IMAD.X R6, RZ, RZ, R17, P0 ;  /* 0x000000ffff069224 */ /* 0x002fe200000e0611 */
[----:B--2---:R-:W-:Y:S07]  /*4840*/  @!P2 BRA `(.L_x_82) ;  /* 0x00000054009ca947 */ /* 0x004fee0003800000 */
.L_x_165:
[----:B------:R-:W-:Y:S01]  /*4850*/  @!P1 R2UR UR5, R8 ;  /* 0x00000000080592ca */ /* 0x000fe200000e0000 */
[----:B------:R-:W-:Y:S01]  /*4860*/  VOTEU.ALL UP0, P1 ;  /* 0x0000000000ff7886 */ /* 0x000fe20000800000 */
[----:B------:R-:W-:Y:S01]  /*4870*/  @!P1 R2UR UR4, R6 ;  /* 0x00000000060492ca */ /* 0x000fe200000e0000 */
[----:B-1----:R-:W-:Y:S01]  /*4880*/  @!P1 IMAD.MOV.U32 R0, RZ, RZ, 0x1000 ;  /* 0x00001000ff009424 */ /* 0x002fe200078e00ff */
[----:B------:R-:W-:Y:S01]  /*4890*/  UMOV UR8, 0x0 ;  /* 0x0000000000087882 */ /* 0x000fe20000000000 */
[----:B------:R-:W-:Y:S01]  /*48a0*/  UMOV UR9, 0x10000000 ;  /* 0x1000000000097882 */ /* 0x000fe20000000000 */
[----:B------:R-:W-:Y:S01]  /*48b0*/  @!UP0 UIADD3 UR32, UPT, UPT, UR21, 0x200, URZ ;  /* 0x0000020015208890 */ /* 0x000fe2000fffe0ff */
[----:B------:R-:W-:Y:S01]  /*48c0*/  @!P1 IADD3 R8, P0, PT, R16, 0x580, RZ ;  /* 0x0000058010089810 */ /* 0x000fe20007f1e0ff */
[----:B------:R-:W-:Y:S01]  /*48d0*/  VOTEU.ALL UP0, P1 ;  /* 0x0000000000ff7886 */ /* 0x000fe20000800000 */
[----:B------:R-:W-:Y:S03]  /*48e0*/  UPRMT UR6, UR45, 0x654, UR33 ;  /* 0x000006542d067896 */ /* 0x000fe60008000021 */
[----:B------:R-:W-:Y:S02]  /*48f0*/  @!P1 IMAD.X R6, RZ, RZ, R17, P0 ;  /* 0x000000ffff069224 */ /* 0x000fe400000e0611 */
[----:B------:R-:W-:Y:S02]  /*4900*/  IMAD.U32 R10, RZ, RZ, UR5 ;  /* 0x00000005ff0a7e24 */ /* 0x000fe4000f8e00ff */
[----:B------:R-:W-:Y:S03]  /*4910*/  IMAD.U32 R11, RZ, RZ, UR4 ;  /* 0x00000004ff0b7e24 */ /* 0x000fe6000f8e00ff */
[----:B------:R-:W-:Y:S02]  /*4920*/  @!P1 R2UR UR4, R10 ;  /* 0x000000000a0492ca */ /* 0x000fe400000e0000 */
[----:B------:R-:W-:Y:S11]  /*4930*/  @!P1 R2UR UR5, R11 ;  /* 0x000000000b0592ca */ /* 0x000ff600000e0000 */
[----:B------:R-:W-:Y:S02]  /*4940*/  @!UPT UIADD3 URZ, UPT, UPT, URZ, URZ, URZ ;  /* 0x000000fffffff290 */ /* 0x000fe4000fffe0ff */
[----:B------:R1:W-:Y:S01]  /*4950*/  @!UP0 UTMALDG.3D [UR32], [UR4], desc[UR8] ;  /* 0x00000820040085b4 */ /* 0x0003e20008011000 */
[----:B------:R1:W-:Y:S01]  /*4960*/  @!P1 SYNCS.ARRIVE.TRANS64.RED.A0TR RZ, [UR21+0x50], R0 ;  /* 0x00005000ffff99a7 */ /* 0x0003e20008300415 */
[----:B------:R-:W-:Y:S01]  /*4970*/  SYNCS.ARRIVE.TRANS64.RED.A1T0 RZ, [UR6], RZ ;  /* 0x000000ffffff79a7 */ /* 0x000fe20008100406 */
[----:B------:R-:W2:Y:S02]  /*4980*/  SYNCS.PHASECHK.TRANS64.TRYWAIT P2, [UR21+0x78], R9 ;  /* 0x00007809ff0075a7 */ /* 0x000ea40008041115 */
[----:B-12---:R-:W-:Y:S05]  /*4990*/  @!P2 BRA `(.L_x_83) ;  /* 0x000000540060a947 */ /* 0x006fea0003800000 */
.L_x_167:
        /* <DEDUP_REMOVED lines=8> */
[----:B------:R-:W-:Y:S01]  /*4a20*/  @!UP0 UIADD3 UR24, UPT, UPT, UR21, 0x1200, URZ ;  /* 0x0000120015188890 */ /* 0x000fe2000fffe0ff */
[----:B------:R-:W-:Y:S01]  /*4a30*/  VOTEU.ALL UP0, P1 ;  /* 0x0000000000ff7886 */ /* 0x000fe20000800000 */
[----:B------:R-:W-:Y:S01]  /*4a40*/  UMOV UR27, UR35 ;  /* 0x00000023001b7c82 */ /* 0x000fe20008000000 */
[----:B------:R-:W-:Y:S02]  /*4a50*/  UMOV UR28, UR36 ;  /* 0x00000024001c7c82 */ /* 0x000fe40008000000 */
[----:B------:R-:W-:Y:S01]  /*4a60*/  IMAD.U32 R10, RZ, RZ, UR5 ;  /* 0x00000005ff0a7e24 */ /* 0x000fe2000f8e00ff */
[----:B------:R-:W-:Y:S01]  /*4a70*/  UPRMT UR6, UR45, 0x654, UR25 ;  /* 0x000006542d067896 */ /* 0x000fe20008000019 */
[----:B------:R-:W-:Y:S02]  /*4a80*/  IMAD.U32 R11, RZ, RZ, UR4 ;  /* 0x00000004ff0b7e24 */ /* 0x000fe4000f8e00ff */
[----:B------:R-:W-:Y:S01]  /*4a90*/  @!P1 IMAD.X R6, RZ, RZ, R17, P0 ;  /* 0x000000ffff069224 */ /* 0x000fe200000e0611 */
        /* <DEDUP_REMOVED lines=8> */
.L_x_169:
[----:B------:R-:W-:Y:S01]  /*4b20*/  @!P1 R2UR UR5, R8 ;  /* 0x00000000080592ca */ /* 0x000fe200000e0000 */
[----:B------:R-:W-:Y:S01]  /*4b30*/  VOTEU.ALL UP0, P1 ;  /* 0x0000000000ff7886 */ /* 0x000fe20000800000 */
[----:B------:R-:W-:Y:S01]  /*4b40*/  @!P1 R2UR UR4, R6 ;  /* 0x00000000060492ca */ /* 0x000fe200000e0000 */
[----:B-1----:R-:W-:Y:S01]  /*4b50*/  @!P1 IMAD.MOV.U32 R0, RZ, RZ, 0x1000 ;  /* 0x00001000ff009424 */ /* 0x002fe200078e00ff */
[----:B------:R-:W-:Y:S01]  /*4b60*/  UMOV UR8, 0x0 ;  /* 0x0000000000087882 */ /* 0x000fe20000000000 */
[----:B------:R-:W-:Y:S01]  /*4b70*/  UMOV UR9, 0x10000000 ;  /* 0x1000000000097882 */ /* 0x000fe20000000000 */
[----:B------:R-:W-:Y:S01]  /*4b80*/  @!UP0 UIADD3 UR18, UPT, UPT, UR34, 0x80, URZ ;  /* 0x0000008022128890 */ /* 0x000fe2000fffe0ff */
[----:B------:R-:W-:Y:S01]  /*4b90*/  VIADD R14, R14, 0x1 ;  /* 0x000000010e0e7836 */ /* 0x000fe20000000000 */
[----:B------:R-:W-:Y:S01]  /*4ba0*/  @!UP0 UIADD3 UR16, UPT, UPT, UR21, 0x2200, URZ ;  /* 0x0000220015108890 */ /* 0x000fe2000fffe0ff */
[----:B------:R-:W-:Y:S01]  /*4bb0*/  VOTEU.ALL UP0, P1 ;  /* 0x0000000000ff7886 */ /* 0x000fe20000800000 */
[----:B------:R-:W-:Y:S01]  /*4bc0*/  UMOV UR19, UR35 ;  /* 0x0000002300137c82 */ /* 0x000fe20008000000 */
[----:B------:R-:W-:Y:S02]  /*4bd0*/  UMOV UR20, UR36 ;  /* 0x0000002400147c82 */ /* 0x000fe40008000000 */
[----:B------:R-:W-:Y:S01]  /*4be0*/  IMAD.U32 R10, RZ, RZ, UR5 ;  /* 0x00000005ff0a7e24 */ /* 0x000fe2000f8e00ff */
[----:B------:R-:W-:Y:S01]  /*4bf0*/  UPRMT UR6, UR45, 0x654, UR17 ;  /* 0x000006542d067896 */ /* 0x000fe20008000011 */
        /* <DEDUP_REMOVED lines=9> */
.L_x_171:
[----:B------:R-:W-:Y:S01]  /*4c90*/  @!P1 IADD3 R6, P0, PT, R16, 0x580, RZ ;  /* 0x0000058010069810 */ /* 0x000fe20007f1e0ff */
[----:B------:R-:W-:Y:S01]  /*4ca0*/  VOTEU.ALL UP0, P1 ;  /* 0x0000000000ff7886 */ /* 0x000fe20000800000 */
[----:B------:R-:W-:Y:S01]  /*4cb0*/  UMOV UR6, 0x0 ;  /* 0x0000000000067882 */ /* 0x000fe20000000000 */
[----:B------:R-:W-:Y:S01]  /*4cc0*/  UMOV UR7, 0x10000000 ;  /* 0x1000000000077882 */ /* 0x000fe20000000000 */
[----:B------:R-:W-:Y:S01]  /*4cd0*/  @!P1 R2UR UR5, R6 ;  /* 0x00000000060592ca */ /* 0x000fe200000e0000 */
[----:B-1----:R-:W-:Y:S01]  /*4ce0*/  @!P1 IMAD.X R0, RZ, RZ, R17, P0 ;  /* 0x000000ffff009224 */ /* 0x002fe200000e0611 */
[----:B------:R-:W-:Y:S01]  /*4cf0*/  @!UP0 UIADD3 UR10, UPT, UPT, UR34, 0xc0, URZ ;  /* 0x000000c0220a8890 */ /* 0x000fe2000fffe0ff */
[----:B------:R-:W-:Y:S01]  /*4d00*/  R2UR UR18, R76 ;  /* 0x000000004c1272ca */ /* 0x000fe200000e0000 */
[----:B------:R-:W-:Y:S01]  /*4d10*/  @!UP0 UIADD3 UR8, UPT, UPT, UR21, 0x3200, URZ ;  /* 0x0000320015088890 */ /* 0x000fe2000fffe0ff */
[----:B------:R-:W-:Y:S01]  /*4d20*/  R2UR UR16, R77 ;  /* 0x000000004d1072ca */ /* 0x000fe200000e0000 */
[----:B------:R-:W-:Y:S01]  /*4d30*/  @!UP0 UIADD3 UR9, UPT, UPT, UR21, 0x68, URZ ;  /* 0x0000006815098890 */ /* 0x000fe2000fffe0ff */
[----:B------:R-:W-:Y:S01]  /*4d40*/  @!P1 R2UR UR4, R0 ;  /* 0x00000000000492ca */ /* 0x000fe200000e0000 */
[----:B------:R-:W-:Y:S01]  /*4d50*/  VOTEU.ALL UP0, P1 ;  /* 0x0000000000ff7886 */ /* 0x000fe20000800000 */
[----:B------:R-:W-:Y:S01]  /*4d60*/  UMOV UR11, UR35 ;  /* 0x00000023000b7c82 */ /* 0x000fe20008000000 */
[----:B------:R-:W-:Y:S01]  /*4d70*/  UMOV UR12, UR36 ;  /* 0x00000024000c7c82 */ /* 0x000fe20008000000 */
[C---:B------:R-:W-:Y:S01]  /*4d80*/  ISETP.NE.AND P0, PT, R14.reuse, 0x2, PT ;  /* 0x000000020e00780c */ /* 0x040fe20003f05270 */
[----:B------:R-:W-:Y:S01]  /*4d90*/  UPLOP3.LUT UP3, UPT, UPT, UPT, UPT, 0x80, 0x8 ;  /* 0x000000000008789c */ /* 0x000fe20003f6f070 */
[----:B------:R-:W-:Y:S01]  /*4da0*/  IMAD.U32 R8, RZ, RZ, UR5 ;  /* 0x00000005ff087e24 */ /* 0x000fe2000f8e00ff */
[----:B------:R-:W-:Y:S01]  /*4db0*/  LOP3.LUT R15, R15, 0x1, RZ, 0x3c, !PT ;  /* 0x000000010f0f7812 */ /* 0x000fe200078e3cff */
[----:B------:R-:W-:Y:S01]  /*4dc0*/  UMOV UR36, UR29 ;  /* 0x0000001d00247c82 */ /* 0x000fe20008000000 */
[----:B------:R-:W-:Y:S01]  /*4dd0*/  SEL R0, RZ, 0x1, P0 ;  /* 0x00000001ff007807 */ /* 0x000fe20000000000 */
[----:B------:R-:W-:Y:S01]  /*4de0*/  UIADD3 UR20, UPT, UPT, UR13, UR18, URZ ;  /* 0x000000120d147290 */ /* 0x000fe2000fffe0ff */
[----:B------:R-:W-:Y:S01]  /*4df0*/  SEL R14, R14, RZ, P0 ;  /* 0x000000ff0e0e7207 */ /* 0x000fe20000000000 */
[----:B------:R-:W-:Y:S01]  /*4e00*/  UIADD3 UR16, UPT, UPT, UR14, UR16, URZ ;  /* 0x000000100e107290 */ /* 0x000fe2000fffe0ff */
[----:B------:R-:W-:Y:S01]  /*4e10*/  IMAD.U32 R9, RZ, RZ, UR4 ;  /* 0x00000004ff097e24 */ /* 0x000fe2000f8e00ff */
[----:B------:R-:W-:Y:S02]  /*4e20*/  @!P1 R2UR UR4, R8 ;  /* 0x00000000080492ca */ /* 0x000fe400000e0000 */
[----:B------:R-:W-:Y:S02]  /*4e30*/  LOP3.LUT R13, R13, R0, RZ, 0x3c, !PT ;  /* 0x000000000d0d7212 */ /* 0x000fe400078e3cff */
[----:B------:R-:W-:Y:S11]  /*4e40*/  @!P1 R2UR UR5, R9 ;  /* 0x00000000090592ca */ /* 0x000ff600000e0000 */
[----:B------:R-:W-:Y:S02]  /*4e50*/  @!UPT UIADD3 URZ, UPT, UPT, URZ, URZ, URZ ;  /* 0x000000fffffff290 */ /* 0x000fe4000fffe0ff */
[----:B------:R2:W-:Y:S01]  /*4e60*/  @!UP0 UTMALDG.3D [UR8], [UR4], desc[UR6] ;  /* 0x00000608040085b4 */ /* 0x0005e20008011000 */
[----:B------:R2:W-:Y:S01]  /*4e70*/  @!P1 SYNCS.ARRIVE.TRANS64.RED.A0TR RZ, [UR21+0x68], R7 ;  /* 0x00006807ffff99a7 */ /* 0x0005e20008300415 */
[----:B------:R-:W-:Y:S01]  /*4e80*/  SYNCS.ARRIVE.TRANS64.RED.A1T0 RZ, [UR37], RZ ;  /* 0x000000ffffff79a7 */ /* 0x000fe20008100425 */
[----:B------:R-:W-:Y:S05]  /*4e90*/  BRA.U UP1, `(.L_x_86) ;  /* 0xfffffff101647547 */ /* 0x000fea000b83ffff */
[----:B------:R-:W-:-:S04]  /*4ea0*/  SHF.L.U32 R2, R15, 0x1f, RZ ;  /* 0x0000001f0f027819 */ /* 0x000fc800000006ff */
[----:B------:R-:W1:Y:S02]  /*4eb0*/  SYNCS.PHASECHK.TRANS64.TRYWAIT P0, [UR21+0x70], R2 ;  /* 0x00007002ff0075a7 */ /* 0x000e640008001115 */
[----:B-1----:R-:W-:Y:S05]  /*4ec0*/  @!P0 BRA `(.L_x_87) ;  /* 0x00000050005c8947 */ /* 0x002fea0003800000 */
.L_x_173:
[----:B------:R-:W3:Y:S02]  /*4ed0*/  SYNCS.PHASECHK.TRANS64.TRYWAIT P0, [UR21+0x78], R2 ;  /* 0x00007802ff0075a7 */ /* 0x000ee40008001115 */
[----:B---3--:R-:W-:Y:S05]  /*4ee0*/  @!P0 BRA `(.L_x_88) ;  /* 0x00000050006c8947 */ /* 0x008fea0003800000 */
.L_x_175:
[----:B------:R-:W3:Y:S02]  /*4ef0*/  SYNCS.PHASECHK.TRANS64.TRYWAIT P0, [UR21+0x80], R2 ;  /* 0x00008002ff0075a7 */ /* 0x000ee40008001115 */
[----:B---3--:R-:W-:Y:S05]  /*4f00*/  @!P0 BRA `(.L_x_89) ;  /* 0x00000050007c8947 */ /* 0x008fea0003800000 */
.L_x_177:
[----:B-1----:R-:W-:-:S07]  /*4f10*/  MOV R0, UR21 ;  /* 0x0000001500007c02 */ /* 0x002fce0008000f00 */
.L_x_90:
[----:B-1----:R-:W-:-:S04]  /*4f20*/  SHF.L.U32 R2, R15, 0x1f, RZ ;  /* 0x0000001f0f027819 */ /* 0x002fc800000006ff */
[----:B------:R1:W3:Y:S03]  /*4f30*/  SYNCS.PHASECHK.TRANS64.TRYWAIT P0, [R0+URZ+0x88], R2 ;  /* 0x00008802000075a7 */ /* 0x0002e600080011ff */
[----:B---3--:R-:W-:Y:S05]  /*4f40*/  @!P0 NANOSLEEP.SYNCS 0x989680 ;  /* 0x009896800000895d */ /* 0x008fea0003900000 */
[----:B------:R-:W3:Y:S02]  /*4f50*/  @!P0 SYNCS.PHASECHK.TRANS64 P0, [R0+URZ+0x88], R2 ;  /* 0x00008802000085a7 */ /* 0x000ee400080010ff */
[----:B--23--:R-:W-:Y:S05]  /*4f60*/  @P0 EXIT ;  /* 0x000000000000094d */ /* 0x00cfea0003800000 */
[----:B------:R-:W-:Y:S05]  /*4f70*/  BRA `(.L_x_90) ;  /* 0xfffffffc00e87947 */ /* 0x000fea000383ffff */
.L_x_75:
[----:B------:R-:W-:-:S06]  /*4f80*/  UISETP.GE.AND UP0, UPT, UR17, 0x4, UPT ;  /* 0x000000041100788c */ /* 0x000fcc000bf06270 */
[----:B------:R-:W-:-:S13]  /*4f90*/  PLOP3.LUT P0, PT, PT, PT, UP0, 0x80, 0x8 ;  /* 0x000000000008781c */ /* 0x000fda0003f0f008 */
[----:B------:R-:W-:Y:S05]  /*4fa0*/  @!P0 EXIT ;  /* 0x000000000000894d */ /* 0x000fea0003800000 */
[----:B------:R-:W-:Y:S01]  /*4fb0*/  BAR.SYNC.DEFER_BLOCKING 0x6, 0xa0 ;  /* 0x0182800000007b1d */ /* 0x000fe20000010000 */
[C---:B------:R-:W-:Y:S01]  /*4fc0*/  IMAD.SHL.U32 R7, R85.reuse, 0x40, RZ ;  /* 0x0000004055077824 */ /* 0x040fe200078e00ff */
[C---:B------:R-:W-:Y:S01]  /*4fd0*/  LOP3.LUT R87, R85.reuse, 0x60, RZ, 0xc0, !PT ;  /* 0x0000006055577812 */ /* 0x040fe200078ec0ff */
[C---:B------:R-:W-:Y:S02]  /*4fe0*/  IMAD.SHL.U32 R4, R85.reuse, 0x20, RZ ;  /* 0x0000002055047824 */ /* 0x040fe400078e00ff */
[----:B------:R-:W-:Y:S02]  /*4ff0*/  HFMA2 R36, -RZ, RZ, 0, 0 ;  /* 0x00000000ff247431 */ /* 0x000fe400000001ff */
[----:B------:R-:W-:Y:S01]  /*5000*/  IMAD.SHL.U32 R5, R85, 0x8, RZ ;  /* 0x0000000855057824 */ /* 0x000fe200078e00ff */
[----:B------:R-:W-:Y:S01]  /*5010*/  UMOV UR44, 0x400 ;  /* 0x00000400002c7882 */ /* 0x000fe20000000000 */
[----:B------:R-:W1:Y:S01]  /*5020*/  LDC.64 R72, c[0x0][0x8b0] ;  /* 0x00022c00ff487b82 */ /* 0x000e620000000a00 */
[----:B------:R-:W-:Y:S01]  /*5030*/  ULEA UR44, UR45, UR44, 0x18 ;  /* 0x0000002c2d2c7291 */ /* 0x000fe2000f8ec0ff */
[----:B------:R-:W-:Y:S01]  /*5040*/  LOP3.LUT R6, R7, 0x180, RZ, 0xc0, !PT ;  /* 0x0000018007067812 */ /* 0x000fe200078ec0ff */
[C---:B------:R-:W-:Y:S01]  /*5050*/  IMAD.U32 R37, R85.reuse, 0x10000, RZ ;  /* 0x0001000055257824 */ /* 0x040fe200078e00ff */
[----:B------:R-:W-:Y:S01]  /*5060*/  LOP3.LUT R4, R4, 0xc00, RZ, 0xc0, !PT ;  /* 0x00000c0004047812 */ /* 0x000fe200078ec0ff */
[----:B------:R-:W-:Y:S01]  /*5070*/  UIADD3 UR4, UPT, UPT, UR44, 0x4200, URZ ;  /* 0x000042002c047890 */ /* 0x000fe2000fffe0ff */
[----:B------:R-:W-:Y:S01]  /*5080*/  LOP3.LUT R5, R6, 0x30, R5, 0xf8, !PT ;  /* 0x0000003006057812 */ /* 0x000fe200078ef805 */
[----:B------:R-:W-:Y:S01]  /*5090*/  IMAD.SHL.U32 R6, R85, 0x2, RZ ;  /* 0x0000000255067824 */ /* 0x000fe200078e00ff */
[----:B------:R-:W2:Y:S01]  /*50a0*/  LDC.64 R70, c[0x0][0x8a8] ;  /* 0x00022a00ff467b82 */ /* 0x000ea20000000a00 */
[----:B------:R-:W-:Y:S01]  /*50b0*/  LOP3.LUT R4, R4, 0x40, R7, 0xf8, !PT ;  /* 0x0000004004047812 */ /* 0x000fe200078ef807 */
[----:B------:R-:W-:Y:S01]  /*50c0*/  UIADD3 UR5, UPT, UPT, UR44, 0x200, URZ ;  /* 0x000002002c057890 */ /* 0x000fe2000fffe0ff */
[----:B------:R-:W-:Y:S01]  /*50d0*/  LOP3.LUT R37, R37, 0x600000, RZ, 0xc0, !PT ;  /* 0x0060000025257812 */ /* 0x000fe200078ec0ff */
[----:B------:R-:W-:Y:S01]  /*50e0*/  IMAD.MOV.U32 R84, RZ, RZ, RZ ;  /* 0x000000ffff547224 */ /* 0x000fe200078e00ff */
[----:B------:R-:W-:Y:S01]  /*50f0*/  LOP3.LUT R85, R85, 0x2, RZ, 0xc0, !PT ;  /* 0x0000000255557812 */ /* 0x000fe200078ec0ff */
[----:B------:R-:W-:Y:S01]  /*5100*/  IMAD.MOV.U32 R79, RZ, RZ, RZ ;  /* 0x000000ffff4f7224 */ /* 0x000fe200078e00ff */
[----:B------:R-:W-:-:S02]  /*5110*/  LOP3.LUT R5, R5, 0x20, R6, 0x78, !PT ;  /* 0x0000002005057812 */ /* 0x000fc400078e7806 */
[----:B------:R-:W-:Y:S01]  /*5120*/  CS2R R82, SRZ ;  /* 0x0000000000527805 */ /* 0x000fe2000001ff00 */
[----:B------:R-:W3:Y:S01]  /*5130*/  LDS R0, [UR44+0x150] ;  /* 0x0001502cff007984 */ /* 0x000ee20008000800 */
[----:B------:R-:W-:Y:S01]  /*5140*/  LOP3.LUT R4, R4, 0x200, R7, 0xf8, !PT ;  /* 0x0000020004047812 */ /* 0x000fe200078ef807 */
[----:B------:R-:W-:Y:S01]  /*5150*/  IMAD.U32 R88, RZ, RZ, UR5 ;  /* 0x00000005ff587e24 */ /* 0x000fe2000f8e00ff */
[----:B------:R-:W-:Y:S01]  /*5160*/  MOV R81, RZ ;  /* 0x000000ff00517202 */ /* 0x000fe20000000f00 */
[----:B------:R-:W-:Y:S01]  /*5170*/  IMAD.MOV R80, RZ, RZ, -R85 ;  /* 0x000000ffff507224 */ /* 0x000fe200078e0a55 */
[----:B------:R-:W-:Y:S01]  /*5180*/  LOP3.LUT R69, R4, R5, RZ, 0xfc, !PT ;  /* 0x0000000504457212 */ /* 0x000fe200078efcff */
[----:B------:R-:W-:Y:S01]  /*5190*/  IMAD.U32 R86, RZ, RZ, UR4 ;  /* 0x00000004ff567e24 */ /* 0x000fe2000f8e00ff */
[----:B------:R-:W4:Y:S01]  /*51a0*/  LDCU UR58, c[0x0][0x370] ;  /* 0x00006e00ff3a77ac */ /* 0x000f220008000800 */
[----:B------:R-:W1:Y:S01]  /*51b0*/  LDCU.64 UR62, c[0x0][0x348] ;  /* 0x00006900ff3e77ac */ /* 0x000e620008000a00 */
[----:B------:R-:W1:Y:S01]  /*51c0*/  LDCU UR43, c[0x0][0xb0c] ;  /* 0x00016180ff2b77ac */ /* 0x000e620008000800 */
[----:B------:R-:W1:Y:S01]  /*51d0*/  LDCU UR39, c[0x0][0xb30] ;  /* 0x00016600ff2777ac */ /* 0x000e620008000800 */
[----:B------:R-:W1:Y:S01]  /*51e0*/  LDCU.64 UR56, c[0x0][0x888] ;  /* 0x00011100ff3877ac */ /* 0x000e620008000a00 */
[----:B------:R-:W1:Y:S01]  /*51f0*/  LDCU.64 UR40, c[0x0][0xb28] ;  /* 0x00016500ff2877ac */ /* 0x000e620008000a00 */
[----:B------:R-:W1:Y:S01]  /*5200*/  LDCU.64 UR60, c[0x0][0x890] ;  /* 0x00011200ff3c77ac */ /* 0x000e620008000a00 */
[----:B------:R-:W1:Y:S01]  /*5210*/  LDCU.128 UR52, c[0x0][0xb10] ;  /* 0x00016200ff3477ac */ /* 0x000e620008000c00 */
[----:B------:R-:W1:Y:S02]  /*5220*/  LDCU UR47, c[0x0][0x374] ;  /* 0x00006e80ff2f77ac */ /* 0x000e640008000800 */
[----:B-1234-:R-:W-:-:S07]  /*5230*/  IMAD.IADD R37, R0, 0x1, R37 ;  /* 0x0000000100257824 */ /* 0x01efce00078e0225 */
.L_x_132:
[----:B------:R-:W-:Y:S02]  /*5240*/  LEA R3, R79, UR44, 0x3 ;  /* 0x0000002c4f037c11 */ /* 0x000fe4000f8e18ff */
[----:B------:R-:W-:Y:S02]  /*5250*/  SHF.L.U32 R0, R83, 0x1f, RZ ;  /* 0x0000001f53007819 */ /* 0x000fe400000006ff */
[----:B-1----:R-:W-:Y:S02]  /*5260*/  LEA R4, R79, UR44, 0x4 ;  /* 0x0000002c4f047c11 */ /* 0x002fe4000f8e20ff */
[----:B------:R-:W1:Y:S02]  /*5270*/  SYNCS.PHASECHK.TRANS64.TRYWAIT P0, [R3+URZ+0xa0], R0 ;  /* 0x0000a000030075a7 */ /* 0x000e6400080011ff */
[----:B-1----:R-:W-:Y:S05]  /*5280*/  @!P0 BRA `(.L_x_91) ;  /* 0x0000004c00b48947 */ /* 0x002fea0003800000 */
.L_x_178:
        /* <DEDUP_REMOVED lines=8> */
[----:B--2---:R-:W-:Y:S11]  /*5310*/  LOP3.LUT P0, RZ, R6, 0x1, RZ, 0xc0, !PT ;  /* 0x0000000106ff7812 */ /* 0x004ff6000780c0ff */
[----:B------:R-:W-:Y:S02]  /*5320*/  @!UPT UIADD3 URZ, UPT, UPT, URZ, URZ, URZ ;  /* 0x000000fffffff290 */ /* 0x000fe4000fffe0ff */
[----:B---3--:R-:W-:Y:S01]  /*5330*/  VOTEU.ANY UP1, P0 ;  /* 0x0000000000ff7886 */ /* 0x008fe20000020100 */
[----:B------:R-:W-:Y:S01]  /*5340*/  PLOP3.LUT P0, PT, PT, PT, UP1, 0x80, 0x8 ;  /* 0x000000000008781c */ /* 0x000fe20003f0f018 */
[----:B------:R-:W-:Y:S11]  /*5350*/  UP2UR UR46, UPR, URZ, 0x2 ;  /* 0x00000002ff2e7883 */ /* 0x000ff60008000000 */
[----:B------:R-:W-:Y:S01]  /*5360*/  @!UPT UIADD3 URZ, UPT, UPT, URZ, URZ, URZ ;  /* 0x000000fffffff290 */ /* 0x000fe2000fffe0ff */
[----:B-1----:R-:W-:Y:S02]  /*5370*/  @P0 SHF.R.U32.HI R0, RZ, 0x10, R5 ;  /* 0x00000010ff000819 */ /* 0x002fe40000011605 */
        /* <DEDUP_REMOVED lines=12> */
[----:B------:R-:W2:Y:S01]  /*5440*/  LDCU UR12, c[0x0][0xb20] ;  /* 0x00016400ff0c77ac */ /* 0x000ea20008000800 */
[----:B------:R-:W-:Y:S02]  /*5450*/  UIMAD.WIDE.U32 UR4, UR47, UR55, URZ ;  /* 0x000000372f0472a5 */ /* 0x000fe4000f8e00ff */
[----:B------:R-:W-:Y:S02]  /*5460*/  UIMAD.WIDE.U32 UR6, UR58, UR52, URZ ;  /* 0x000000343a0672a5 */ /* 0x000fe4000f8e00ff */
[----:B------:R-:W-:Y:S02]  /*5470*/  UISETP.NE.AND UP0, UPT, UR54, 0x1, UPT ;  /* 0x000000013600788c */ /* 0x000fe4000bf05270 */
[----:B------:R-:W-:Y:S02]  /*5480*/  UIMAD.WIDE.U32 UR8, UR37, UR55, URZ ;  /* 0x00000037250872a5 */ /* 0x000fe4000f8e00ff */
[----:B------:R-:W-:Y:S02]  /*5490*/  UIMAD.WIDE.U32 UR10, UR38, UR52, URZ ;  /* 0x00000034260a72a5 */ /* 0x000fe4000f8e00ff */
[----:B------:R-:W-:Y:S02]  /*54a0*/  UISETP.NE.AND UP1, UPT, UR43, 0x1, UPT ;  /* 0x000000012b00788c */ /* 0x000fe4000bf25270 */
[----:B------:R-:W-:Y:S01]  /*54b0*/  UISETP.NE.AND UP2, UPT, UR42, 0x1, UPT ;  /* 0x000000012a00788c */ /* 0x000fe2000bf45270 */
[----:B------:R-:W-:Y:S02]  /*54c0*/  UMOV UR4, UR5 ;  /* 0x0000000500047c82 */ /* 0x000fe40008000000 */
[----:B--2---:R-:W-:Y:S03]  /*54d0*/  USHF.R.U32.HI UR5, URZ, UR12, UR4 ;  /* 0x0000000cff057299 */ /* 0x004fe60008011604 */
[----:B------:R-:W-:Y:S02]  /*54e0*/  UMOV UR4, UR7 ;  /* 0x0000000700047c82 */ /* 0x000fe40008000000 */
[----:B------:R-:W-:Y:S02]  /*54f0*/  USHF.R.U32.HI UR7, URZ, UR53, UR4 ;  /* 0x00000035ff077299 */ /* 0x000fe40008011604 */
[----:B------:R-:W-:Y:S02]  /*5500*/  USEL UR4, UR47, UR5, !UP0 ;  /* 0x000000052f047287 */ /* 0x000fe4000c000000 */
[----:B------:R-:W-:Y:S01]  /*5510*/  USEL UR7, UR58, UR7, !UP1 ;  /* 0x000000073a077287 */ /* 0x000fe2000c800000 */
[----:B------:R-:W-:Y:S01]  /*5520*/  UMOV UR5, UR9 ;  /* 0x0000000900057c82 */ /* 0x000fe20008000000 */
[----:B------:R-:W-:Y:S02]  /*5530*/  UIMAD.WIDE.U32 UR8, UR4, UR40, URZ ;  /* 0x00000028040872a5 */ /* 0x000fe4000f8e00ff */
[----:B------:R-:W-:Y:S03]  /*5540*/  USHF.R.U32.HI UR6, URZ, UR12, UR5 ;  /* 0x0000000cff067299 */ /* 0x000fe60008011605 */
[----:B------:R-:W-:Y:S01]  /*5550*/  UMOV UR5, UR11 ;  /* 0x0000000b00057c82 */ /* 0x000fe20008000000 */
[----:B------:R-:W-:Y:S02]  /*5560*/  UIMAD.WIDE.U32 UR10, UR7, UR40, URZ ;  /* 0x00000028070a72a5 */ /* 0x000fe4000f8e00ff */
[----:B------:R-:W-:Y:S02]  /*5570*/  USHF.R.U32.HI UR12, URZ, UR53, UR5 ;  /* 0x00000035ff0c7299 */ /* 0x000fe40008011605 */
[----:B------:R-:W-:Y:S01]  /*5580*/  USEL UR6, UR37, UR6, !UP0 ;  /* 0x0000000625067287 */ /* 0x000fe2000c000000 */
[----:B------:R-:W-:Y:S02]  /*5590*/  UMOV UR5, UR9 ;  /* 0x0000000900057c82 */ /* 0x000fe40008000000 */
[----:B------:R-:W-:Y:S01]  /*55a0*/  UMOV UR10, UR11 ;  /* 0x0000000b000a7c82 */ /* 0x000fe20008000000 */
[----:B------:R-:W-:Y:S02]  /*55b0*/  @UP2 USHF.R.U32.HI UR4, URZ, UR41, UR5 ;  /* 0x00000029ff042299 */ /* 0x000fe40008011605 */
[----:B------:R-:W-:Y:S02]  /*55c0*/  @UP2 USHF.R.U32.HI UR7, URZ, UR41, UR10 ;  /* 0x00000029ff072299 */ /* 0x000fe4000801160a */
[----:B------:R-:W-:Y:S02]  /*55d0*/  UIMAD UR4, UR42, UR4, URZ ;  /* 0x000000042a0472a4 */ /* 0x000fe4000f8e02ff */
        /* <DEDUP_REMOVED lines=8> */
[----:B------:R-:W-:Y:S02]  /*5660*/  USEL UR11, UR6, UR4, !UP2 ;  /* 0x00000004060b7287 */ /* 0x000fe4000d000000 */
[----:B------:R-:W-:Y:S02]  /*5670*/  UIADD3 UR8, UPT, UPT, -UR5, URZ, URZ ;  /* 0x000000ff05087290 */ /* 0x000fe4000fffe1ff */
[----:B------:R-:W-:Y:S01]  /*5680*/  UIADD3 UR10, UPT, UPT, -UR11, URZ, URZ ;  /* 0x000000ff0b0a7290 */ /* 0x000fe2000fffe1ff */
[----:B------:R-:W-:Y:S01]  /*5690*/  @!UP0 UMOV UR4, UR9 ;  /* 0x0000000900048c82 */ /* 0x000fe20008000000 */
[----:B------:R-:W-:Y:S02]  /*56a0*/  UIADD3 UR9, UPT, UPT, -UR6, URZ, URZ ;  /* 0x000000ff06097290 */ /* 0x000fe4000fffe1ff */
[----:B------:R-:W-:Y:S02]  /*56b0*/  @!UP0 USHF.R.U32.HI UR4, URZ, UR41, UR4 ;  /* 0x00000029ff048299 */ /* 0x000fe40008011604 */
[----:B------:R-:W-:Y:S02]  /*56c0*/  UIMAD UR10, UR42, UR10, UR6 ;  /* 0x0000000a2a0a72a4 */ /* 0x000fe4000f8e0206 */
[----:B------:R-:W-:Y:S04]  /*56d0*/  @!UP0 USEL UR4, UR5, UR4, !UP2 ;  /* 0x0000000405048287 */ /* 0x000fe8000d000000 */
[----:B------:R-:W-:Y:S02]  /*56e0*/  @!UP0 UIMAD UR10, UR7, UR10, UR4 ;  /* 0x0000000a070a82a4 */ /* 0x000fe4000f8e0204 */
[----:B------:R-:W-:Y:S02]  /*56f0*/  @!UP0 UIADD3 UR11, UPT, UPT, UR11, -UR4, URZ ;  /* 0x800000040b0b8290 */ /* 0x000fe4000fffe0ff */
[----:B------:R-:W-:Y:S02]  /*5700*/  UIMAD UR7, UR43, UR8, UR38 ;  /* 0x000000082b0772a4 */ /* 0x000fe4000f8e0226 */
[----:B------:R-:W-:Y:S02]  /*5710*/  @!UP0 UIMAD UR6, UR11, UR42, UR5 ;  /* 0x0000002a0b0682a4 */ /* 0x000fe4000f8e0205 */
[----:B------:R-:W-:Y:S01]  /*5720*/  UIMAD UR4, UR54, UR9, UR37 ;  /* 0x00000009360472a4 */ /* 0x000fe2000f8e0225 */
[----:B------:R-:W-:Y:S02]  /*5730*/  @!UP0 UMOV UR5, UR10 ;  /* 0x0000000a00058c82 */ /* 0x000fe40008000000 */
[----:B------:R-:W-:Y:S02]  /*5740*/  UIMAD UR38, UR5, UR43, UR7 ;  /* 0x0000002b052672a4 */ /* 0x000fe4000f8e0207 */
[----:B------:R-:W-:Y:S11]  /*5750*/  UIMAD UR37, UR6, UR54, UR4 ;  /* 0x00000036062572a4 */ /* 0x000ff6000f8e0204 */
[----:B------:R-:W-:Y:S01]  /*5760*/  @!UPT UIADD3 URZ, UPT, UPT, URZ, URZ, URZ ;  /* 0x000000fffffff290 */ /* 0x000fe2000fffe0ff */
.L_x_92:
[----:B------:R-:W-:Y:S01]  /*5770*/  UISETP.NE.AND UP0, UPT, UR39, 0x1, UPT ;  /* 0x000000012700788c */ /* 0x000fe2000bf05270 */
[----:B------:R-:W-:Y:S01]  /*5780*/  R2UR UR11, R88 ;  /* 0x00000000580b72ca */ /* 0x000fe200000e0000 */
[----:B------:R-:W-:Y:S01]  /*5790*/  USHF.L.U32 UR50, UR16, 0x6, URZ ;  /* 0x0000000610327899 */ /* 0x000fe200080006ff */
[----:B------:R-:W-:Y:S01]  /*57a0*/  IADD3 R79, PT, PT, R79, 0x1, RZ ;  /* 0x000000014f4f7810 */ /* 0x000fe20007ffe0ff */
[----:B------:R-:W-:Y:S07]  /*57b0*/  USHF.L.U32 UR49, UR20, 0x8, URZ ;  /* 0x0000000814317899 */ /* 0x000fee00080006ff */
[----:B------:R-:W2:Y:S01]  /*57c0*/  @!UP0 LDCU.128 UR12, c[0x0][0xb10] ;  /* 0x00016200ff0c87ac */ /* 0x000ea20008000c00 */
[----:B------:R-:W3:Y:S01]  /*57d0*/  @!UP0 LDCU UR5, c[0x0][0xb0c] ;  /* 0x00016180ff0587ac */ /* 0x000ee20008000800 */
[----:B------:R-:W4:Y:S01]  /*57e0*/  @!UP0 LDCU UR10, c[0x0][0xb20] ;  /* 0x00016400ff0a87ac */ /* 0x000f220008000800 */
[----:B--2---:R-:W-:Y:S02]  /*57f0*/  UIMAD.WIDE.U32 UR8, UR38, UR12, URZ ;  /* 0x0000000c260872a5 */ /* 0x004fe4000f8e00ff */
[----:B------:R-:W-:Y:S02]  /*5800*/  UIMAD.WIDE.U32 UR6, UR37, UR15, URZ ;  /* 0x0000000f250672a5 */ /* 0x000fe4000f8e00ff */
[----:B------:R-:W-:Y:S03]  /*5810*/  @!UP0 UISETP.NE.AND UP1, UPT, UR14, 0x1, UPT ;  /* 0x000000010e00888c */ /* 0x000fe6000bf25270 */
[----:B------:R-:W-:Y:S01]  /*5820*/  @!UP0 UMOV UR4, UR9 ;  /* 0x0000000900048c82 */ /* 0x000fe20008000000 */
[----:B---3--:R-:W-:Y:S02]  /*5830*/  @!UP0 UISETP.NE.AND UP2, UPT, UR5, 0x1, UPT ;  /* 0x000000010500888c */ /* 0x008fe4000bf45270 */
[----:B------:R-:W-:Y:S01]  /*5840*/  @!UP0 USHF.R.U32.HI UR4, URZ, UR13, UR4 ;  /* 0x0000000dff048299 */ /* 0x000fe20008011604 */
[----:B------:R-:W-:Y:S02]  /*5850*/  @!UP0 UMOV UR6, UR7 ;  /* 0x0000000700068c82 */ /* 0x000fe40008000000 */
[----:B----4-:R-:W-:Y:S02]  /*5860*/  @!UP0 USHF.R.U32.HI UR6, URZ, UR10, UR6 ;  /* 0x0000000aff068299 */ /* 0x010fe40008011606 */
[----:B------:R-:W-:Y:S02]  /*5870*/  @!UP0 USEL UR7, UR38, UR4, !UP2 ;  /* 0x0000000426078287 */ /* 0x000fe4000d000000 */
[----:B------:R-:W-:Y:S04]  /*5880*/  @!UP0 USEL UR6, UR37, UR6, !UP1 ;  /* 0x0000000625068287 */ /* 0x000fe8000c800000 */
[----:B------:R-:W-:Y:S02]  /*5890*/  @!UP0 UIADD3 UR4, UPT, UPT, -UR7, UR6, URZ ;  /* 0x0000000607048290 */ /* 0x000fe4000fffe1ff */
[----:B------:R-:W-:Y:S02]  /*58a0*/  @!UP0 UIADD3 UR6, UPT, UPT, UR7, -UR6, URZ ;  /* 0x8000000607068290 */ /* 0x000fe4000fffe0ff */
[----:B------:R-:W-:Y:S02]  /*58b0*/  @!UP0 UIMAD UR38, UR4, UR5, UR38 ;  /* 0x00000005042682a4 */ /* 0x000fe4000f8e0226 */
[----:B------:R-:W-:Y:S02]  /*58c0*/  @!UP0 UIMAD UR37, UR6, UR14, UR37 ;  /* 0x0000000e062582a4 */ /* 0x000fe4000f8e0225 */
[----:B------:R-:W-:Y:S09]  /*58d0*/  ULOP3.LUT UP0, URZ, UR11, 0x1b0, URZ, 0xc0, !UPT ;  /* 0x000001b00bff7892 */ /* 0x000ff2000f80c0ff */
[----:B------:R-:W-:Y:S05]  /*58e0*/  BRA.U !UP0, `(.L_x_93) ;  /* 0x0000000108407547 */ /* 0x000fea000b800000 */
[----:B------:R-:W2:Y:S01]  /*58f0*/  LDCU.64 UR8, c[0x4][0x88] ;  /* 0x01001100ff0877ac */ /* 0x000ea20008000a00 */
[----:B------:R-:W-:Y:S01]  /*5900*/  MOV R3, 0x0 ;  /* 0x0000000000037802 */ /* 0x000fe20000000f00 */
[----:B------:R-:W-:Y:S02]  /*5910*/  HFMA2 R12, -RZ, RZ, 0, 5.9604644775390625e-08 ;  /* 0x00000001ff0c7431 */ /* 0x000fe400000001ff */
[----:B------:R-:W-:Y:S02]  /*5920*/  IMAD.MOV.U32 R8, RZ, RZ, 0x70 ;  /* 0x00000070ff087424 */ /* 0x000fe400078e00ff */
[----:B------:R-:W-:Y:S01]  /*5930*/  IMAD.MOV.U32 R13, RZ, RZ, RZ ;  /* 0x000000ffff0d7224 */ /* 0x000fe200078e00ff */
[----:B------:R-:W3:Y:S01]  /*5940*/  LDCU.64 UR6, c[0x4][0x90] ;  /* 0x01001200ff0677ac */ /* 0x000ee20008000a00 */
[----:B------:R-:W4:Y:S01]  /*5950*/  LDC.64 R2, c[0x4][R3] ;  /* 0x0100000003027b82 */ /* 0x000f220000000a00 */
[----:B------:R-:W1:Y:S01]  /*5960*/  LDCU.64 UR4, c[0x4][0x8] ;  /* 0x01000100ff0477ac */ /* 0x000e620008000a00 */
[----:B--2---:R-:W-:Y:S01]  /*5970*/  MOV R5, UR9 ;  /* 0x0000000900057c02 */ /* 0x004fe20008000f00 */
[----:B------:R-:W-:Y:S01]  /*5980*/  IMAD.U32 R4, RZ, RZ, UR8 ;  /* 0x00000008ff047e24 */ /* 0x000fe2000f8e00ff */
[----:B---3--:R-:W-:Y:S01]  /*5990*/  MOV R7, UR7 ;  /* 0x0000000700077c02 */ /* 0x008fe20008000f00 */
[----:B------:R-:W-:Y:S01]  /*59a0*/  IMAD.U32 R6, RZ, RZ, UR6 ;  /* 0x00000006ff067e24 */ /* 0x000fe2000f8e00ff */
[----:B-1----:R-:W-:Y:S01]  /*59b0*/  MOV R11, UR5 ;  /* 0x00000005000b7c02 */ /* 0x002fe20008000f00 */
[----:B------:R-:W-:Y:S02]  /*59c0*/  IMAD.U32 R10, RZ, RZ, UR4 ;  /* 0x00000004ff0a7e24 */ /* 0x000fe4000f8e00ff */
[----:B------:R-:W-:Y:S07]  /*59d0*/  LEPC R20, `(.L_x_93) ;  /* 0x000000001014794e */ /* 0x000fee0000000000 */
[----:B----45:R-:W-:Y:S05]  /*59e0*/  CALL.ABS.NOINC R2 ;  /* 0x0000000002007343 */ /* 0x030fea0003c00000 */
.L_x_93:
[----:B------:R-:W-:Y:S01]  /*59f0*/  LOP3.LUT P0, RZ, R86, 0x1b0, RZ, 0xc0, !PT ;  /* 0x000001b056ff7812 */ /* 0x000fe2000780c0ff */
[----:B------:R-:W-:Y:S11]  /*5a00*/  BSSY.RECONVERGENT B6, `(.L_x_94) ;  /* 0x0000013000067945 */ /* 0x000ff60003800200 */
[----:B------:R-:W-:Y:S01]  /*5a10*/  @!UPT UIADD3 URZ, UPT, UPT, URZ, URZ, URZ ;  /* 0x000000fffffff290 */ /* 0x000fe2000fffe0ff */
[----:B------:R-:W-:Y:S05]  /*5a20*/  @!P0 BRA `(.L_x_95) ;  /* 0x0000000000408947 */ /* 0x000fea0003800000 */
        /* <DEDUP_REMOVED lines=16> */
.L_x_95:
[----:B------:R-:W-:Y:S05]  /*5b30*/  BSYNC.RECONVERGENT B6 ;  /* 0x0000000000067941 */ /* 0x000fea0003800200 */
.L_x_94:
[----:B------:R-:W-:Y:S01]  /*5b40*/  R2UR UR4, R78 ;  /* 0x000000004e0472ca */ /* 0x000fe200000e0000 */
[----:B------:R-:W-:Y:S01]  /*5b50*/  UISETP.NE.U32.AND UP0, UPT, UR60, URZ, UPT ;  /* 0x000000ff3c00728c */ /* 0x000fe2000bf05070 */
[----:B------:R-:W-:Y:S02]  /*5b60*/  ISETP.NE.U32.AND P4, PT, R72, RZ, PT ;  /* 0x000000ff4800720c */ /* 0x000fe40003f85070 */
[----:B------:R-:W-:Y:S01]  /*5b70*/  ISETP.NE.U32.AND P2, PT, RZ, UR56, PT ;  /* 0x00000038ff007c0c */ /* 0x000fe2000bf45070 */
[----:B------:R-:W-:Y:S01]  /*5b80*/  UISETP.NE.AND.EX UP1, UPT, UR61, URZ, UPT, UP0 ;  /* 0x000000ff3d00728c */ /* 0x000fe2000bf25300 */
[----:B------:R-:W-:Y:S01]  /*5b90*/  ISETP.NE.AND.EX P4, PT, R73, RZ, PT, P4 ;  /* 0x000000ff4900720c */ /* 0x000fe20003f85340 */
[----:B------:R-:W-:Y:S01]  /*5ba0*/  UPLOP3.LUT UP0, UPT, UPT, UPT, UPT, 0x40, 0x4 ;  /* 0x000000000004789c */ /* 0x000fe20003f0e870 */
[----:B------:R-:W-:Y:S05]  /*5bb0*/  ISETP.NE.AND.EX P2, PT, RZ, UR57, PT, P2 ;  /* 0x00000039ff007c0c */ /* 0x000fea000bf45320 */
[----:B------:R-:W-:Y:S06]  /*5bc0*/  UISETP.NE.AND UP2, UPT, UR4, URZ, UPT ;  /* 0x000000ff0400728c */ /* 0x000fec000bf45270 */
[----:B------:R-:W-:Y:S05]  /*5bd0*/  PLOP3.LUT P1, PT, PT, PT, UP2, 0x80, 0x8 ;  /* 0x000000000008781c */ /* 0x000fea0003f2f028 */
[----:B------:R-:W-:Y:S06]  /*5be0*/  @UP2 UPLOP3.LUT UP0, UPT, UPT, UPT, UP1, 0x80, 0x8 ;  /* 0x000000000008289c */ /* 0x000fec0003f0f010 */
[----:B------:R-:W-:Y:S01]  /*5bf0*/  PLOP3.LUT P0, PT, PT, PT, UP0, 0x80, 0x8 ;  /* 0x000000000008781c */ /* 0x000fe20003f0f008 */
[----:B------:R-:W-:Y:S01]  /*5c00*/  @!UPT UIADD3 URZ, UPT, UPT, URZ, URZ, URZ ;  /* 0x000000fffffff290 */ /* 0x000fe2000fffe0ff */
[----:B------:R-:W-:Y:S11]  /*5c10*/  BRA.U !UP1, `(.L_x_96) ;  /* 0x00000001093c7547 */ /* 0x000ff6000b800000 */
[----:B------:R-:W-:Y:S01]  /*5c20*/  UISETP.NE.U32.AND UP0, UPT, UR56, URZ, UPT ;  /* 0x000000ff3800728c */ /* 0x000fe2000bf05070 */
[----:B-1----:R-:W-:Y:S01]  /*5c30*/  HFMA2 R0, -RZ, RZ, 0, 5.9604644775390625e-08 ;  /* 0x00000001ff007431 */ /* 0x002fe200000001ff */
[----:B------:R-:W1:Y:S01]  /*5c40*/  LDCU.64 UR8, c[0x0][0x358] ;  /* 0x00006b00ff0877ac */ /* 0x000e620008000a00 */
[----:B------:R-:W-:Y:S01]  /*5c50*/  IMAD.MOV.U32 R74, RZ, RZ, 0x1 ;  /* 0x00000001ff4a7424 */ /* 0x000fe200078e00ff */
[----:B------:R-:W-:Y:S06]  /*5c60*/  UISETP.NE.AND.EX UP0, UPT, UR57, URZ, UPT, UP0 ;  /* 0x000000ff3900728c */ /* 0x000fec000bf05300 */
[----:B------:R-:W-:Y:S05]  /*5c70*/  PLOP3.LUT P3, PT, PT, PT, UP0, 0x80, 0x8 ;  /* 0x000000000008781c */ /* 0x000fea0003f6f008 */
[----:B------:R-:W2:Y:S01]  /*5c80*/  @UP0 LDCU.64 UR4, c[0x0][0x888] ;  /* 0x00011100ff0407ac */ /* 0x000ea20008000a00 */
[----:B------:R-:W-:Y:S07]  /*5c90*/  @UP0 UIMAD UR6, UR36, UR60, URZ ;  /* 0x0000003c240602a4 */ /* 0x000fee000f8e02ff */
[----:B------:R-:W-:Y:S01]  /*5ca0*/  @!P3 PRMT R74, R0, 0x7610, R74 ;  /* 0x00007610004ab816 */ /* 0x000fe2000000004a */
[----:B--2---:R-:W-:Y:S06]  /*5cb0*/  @UP0 UIMAD.WIDE UR4, UR6, 0x4, UR4 ;  /* 0x00000004060408a5 */ /* 0x004fec000f8e0204 */
[----:B-----5:R-:W-:Y:S01]  /*5cc0*/  IMAD.U32 R40, RZ, RZ, UR4 ;  /* 0x00000004ff287e24 */ /* 0x020fe2000f8e00ff */
[----:B------:R-:W-:Y:S04]  /*5cd0*/  MOV R41, UR5 ;  /* 0x0000000500297c02 */ /* 0x000fe80008000f00 */
[----:B------:R-:W2:Y:S01]  /*5ce0*/  @!UP0 LDCU UR4, c[0x0][0x880] ;  /* 0x00011000ff0487ac */ /* 0x000ea20008000800 */
[----:B-1----:R3:W5:Y:S02]  /*5cf0*/  @P3 LDG.E R40, desc[UR8][R40.64] ;  /* 0x0000000828283981 */ /* 0x002764000c1e1900 */
[----:B--23--:R-:W-:Y:S02]  /*5d00*/  @!P3 IMAD.U32 R40, RZ, RZ, UR4 ;  /* 0x00000004ff28be24 */ /* 0x00cfe4000f8e00ff */
.L_x_96:
[----:B------:R-:W-:Y:S05]  /*5d10*/  @!P4 BRA `(.L_x_97) ;  /* 0x000000000024c947 */ /* 0x000fea0003800000 */
[----:B------:R-:W-:Y:S01]  /*5d20*/  ISETP.NE.U32.AND P3, PT, R70, RZ, PT ;  /* 0x000000ff4600720c */ /* 0x000fe20003f65070 */
[----:B------:R-:W2:Y:S03]  /*5d30*/  LDCU.64 UR4, c[0x0][0x358] ;  /* 0x00006b00ff0477ac */ /* 0x000ea60008000a00 */
[----:B------:R-:W-:Y:S11]  /*5d40*/  ISETP.NE.AND.EX P3, PT, R71, RZ, PT, P3 ;  /* 0x000000ff4700720c */ /* 0x000ff60003f65330 */
[----:B------:R-:W-:Y:S02]  /*5d50*/  @!UPT UIADD3 URZ, UPT, UPT, URZ, URZ, URZ ;  /* 0x000000fffffff290 */ /* 0x000fe4000fffe0ff */
[----:B------:R-:W3:Y:S01]  /*5d60*/  @P3 LDC.64 R2, c[0x0][0x8a8] ;  /* 0x00022a00ff023b82 */ /* 0x000ee20000000a00 */
[----:B-1----:R-:W-:Y:S04]  /*5d70*/  @P3 IMAD R0, R72, UR36, RZ ;  /* 0x0000002448003c24 */ /* 0x002fe8000f8e02ff */
[----:B---3--:R-:W-:Y:S05]  /*5d80*/  @P3 IMAD.WIDE R2, R0, 0x4, R2 ;  /* 0x0000000400023825 */ /* 0x008fea00078e0202 */
[----:B--2--5:R2:W5:Y:S02]  /*5d90*/  @P3 LDG.E R38, desc[UR4][R2.64] ;  /* 0x0000000402263981 */ /* 0x024564000c1e1900 */
[----:B--2---:R-:W3:Y:S02]  /*5da0*/  @!P3 LDC R38, c[0x0][0x8a0] ;  /* 0x00022800ff26bb82 */ /* 0x004ee40000000800 */
.L_x_97:
[----:B-----5:R-:W-:Y:S01]  /*5db0*/  ISETP.NE.AND P4, PT, R40, RZ, PT ;  /* 0x000000ff2800720c */ /* 0x020fe20003f85270 */
[----:B------:R-:W-:Y:S01]  /*5dc0*/  BSSY B1, `(.L_x_98) ;  /* 0x0000042000017945 */ /* 0x000fe20003800000 */
[----:B------:R-:W-:Y:S01]  /*5dd0*/  SEL R5, RZ, 0xffffffff, P2 ;  /* 0xffffffffff057807 */ /* 0x000fe20001000000 */
[----:B------:R-:W-:Y:S01]  /*5de0*/  IMAD.MOV.U32 R53, RZ, RZ, 0x1 ;  /* 0x00000001ff357424 */ /* 0x000fe200078e00ff */
[----:B------:R-:W-:Y:S02]  /*5df0*/  LOP3.LUT P3, RZ, R74, 0xff, RZ, 0xc0, !PT ;  /* 0x000000ff4aff7812 */ /* 0x000fe4000786c0ff */
[----:B------:R-:W-:Y:S02]  /*5e00*/  CS2R R46, SRZ ;  /* 0x00000000002e7805 */ /* 0x000fe4000001ff00 */
[----:B-1----:R-:W-:Y:S02]  /*5e10*/  @P1 SEL R0, RZ, 0xffffffff, P4 ;  /* 0xffffffffff001807 */ /* 0x002fe40002000000 */
[----:B------:R-:W-:Y:S02]  /*5e20*/  CS2R R44, SRZ ;  /* 0x00000000002c7805 */ /* 0x000fe4000001ff00 */
[----:B------:R-:W-:Y:S02]  /*5e30*/  LEA R2, R82, UR44, 0x3 ;  /* 0x0000002c52027c11 */ /* 0x000fe4000f8e18ff */
[----:B------:R-:W-:Y:S02]  /*5e40*/  CS2R R50, SRZ ;  /* 0x0000000000327805 */ /* 0x000fe4000001ff00 */
[----:B------:R-:W-:Y:S02]  /*5e50*/  @P0 SEL R0, R5, R0, !P3 ;  /* 0x0000000005000207 */ /* 0x000fe40005800000 */
[----:B------:R-:W-:Y:S02]  /*5e60*/  CS2R R48, SRZ ;  /* 0x0000000000307805 */ /* 0x000fe4000001ff00 */
[----:B------:R-:W-:Y:S02]  /*5e70*/  LEA R52, R36, UR44, 0x3 ;  /* 0x0000002c24347c11 */ /* 0x000fe4000f8e18ff */
[----:B------:R-:W-:Y:S02]  /*5e80*/  @P1 LOP3.LUT R0, R0, 0x1, RZ, 0xc0, !PT ;  /* 0x0000000100001812 */ /* 0x000fe400078ec0ff */
[----:B------:R-:W-:Y:S02]  /*5e90*/  SHF.L.U32 R3, R84, 0x1f, RZ ;  /* 0x0000001f54037819 */ /* 0x000fe400000006ff */
[----:B------:R-:W-:Y:S02]  /*5ea0*/  ISETP.NE.U32.OR P6, PT, R0, 0x1, !P1 ;  /* 0x000000010000780c */ /* 0x000fe40004fc5470 */
[----:B------:R-:W-:Y:S02]  /*5eb0*/  PLOP3.LUT P2, PT, PT, PT, UP1, 0x80, 0x8 ;  /* 0x000000000008781c */ /* 0x000fe40003f4f018 */
[----:B------:R-:W-:Y:S02]  /*5ec0*/  LEA.HI R39, R36, R36, RZ, 0x1 ;  /* 0x0000002424277211 */ /* 0x000fe400078f08ff */
[----:B------:R-:W-:Y:S02]  /*5ed0*/  SEL R4, RZ, 0xffffffff, P4 ;  /* 0xffffffffff047807 */ /* 0x000fe40002000000 */
[----:B------:R-:W-:Y:S05]  /*5ee0*/  P2R R61, PR, RZ, 0x40 ;  /* 0x00000040ff3d7803 */ /* 0x000fea0000000000 */
[----:B------:R-:W-:Y:S02]  /*5ef0*/  @P6 SHF.L.U32 R0, R81, 0x1f, RZ ;  /* 0x0000001f51006819 */ /* 0x000fe400000006ff */
[----:B------:R-:W-:Y:S02]  /*5f00*/  @P2 SEL R4, R5, R4, !P3 ;  /* 0x0000000405042207 */ /* 0x000fe40005800000 */
[----:B------:R1:W2:Y:S02]  /*5f10*/  @P6 SYNCS.PHASECHK.TRANS64.TRYWAIT P1, [R2+URZ+0x50], R0 ;  /* 0x00005000020065a7 */ /* 0x0002a400080211ff */
[----:B------:R-:W-:Y:S04]  /*5f20*/  LOP3.LUT R4, R4, 0x1, RZ, 0xc0, !PT ;  /* 0x0000000104047812 */ /* 0x000fe800078ec0ff */
[----:B------:R-:W-:Y:S04]  /*5f30*/  ISETP.NE.U32.AND P5, PT, R4, 0x1, PT ;  /* 0x000000010400780c */ /* 0x000fe80003fa5070 */
[----:B------:R-:W-:Y:S01]  /*5f40*/  P2R R54, PR, RZ, 0x20 ;  /* 0x00000020ff367803 */ /* 0x000fe20000000000 */
[----:B------:R4:W3:Y:S01]  /*5f50*/  SYNCS.PHASECHK.TRANS64.TRYWAIT P0, [R52+URZ+0xc0], R3 ;  /* 0x0000c003340075a7 */ /* 0x0008e200080011ff */
[C---:B-1----:R-:W-:Y:S01]  /*5f60*/  IMAD.SHL.U32 R0, R39.reuse, 0x80, RZ ;  /* 0x0000008027007824 */ /* 0x042fe200078e00ff */
[----:B------:R-:W-:Y:S04]  /*5f70*/  LOP3.LUT R39, R39, 0xffe, RZ, 0xc0, !PT ;  /* 0x00000ffe27277812 */ /* 0x000fe800078ec0ff */
[----:B------:R-:W-:Y:S01]  /*5f80*/  LOP3.LUT R0, R0, 0xffffff00, RZ, 0xc0, !PT ;  /* 0xffffff0000007812 */ /* 0x000fe200078ec0ff */
[----:B------:R-:W-:Y:S04]  /*5f90*/  IMAD.IADD R39, R36, 0x1, -R39 ;  /* 0x0000000124277824 */ /* 0x000fe800078e0a27 */
[----:B------:R-:W-:Y:S04]  /*5fa0*/  IMAD.IADD R0, R37, 0x1, R0 ;  /* 0x0000000125007824 */ /* 0x000fe800078e0200 */
[----:B------:R-:W-:Y:S01]  /*5fb0*/  IMAD R39, R39, 0x100000, R0 ;  /* 0x0010000027277824 */ /* 0x000fe200078e0200 */
[----:B--2---:R-:W-:Y:S01]  /*5fc0*/  @P6 SEL R53, RZ, 0x1, !P1 ;  /* 0x00000001ff356807 */ /* 0x004fe20004800000 */
[----:B----4-:R-:W-:Y:S06]  /*5fd0*/  @!P6 BRA `(.L_x_99) ;  /* 0x000000000080e947 */ /* 0x010fec0003800000 */
[----:B------:R-:W-:Y:S01]  /*5fe0*/  @P5 IMAD R5, R82, 0x1000, R69 ;  /* 0x0000100052055824 */ /* 0x000fe200078e0245 */
[----:B------:R-:W-:Y:S01]  /*5ff0*/  ISETP.NE.AND P1, PT, R53, RZ, PT ;  /* 0x000000ff3500720c */ /* 0x000fe20003f25270 */
[----:B------:R-:W-:Y:S01]  /*6000*/  BSSY B0, `(.L_x_100) ;  /* 0x000000b000007945 */ /* 0x000fe20003800000 */
[----:B------:R-:W-:Y:S01]  /*6010*/  CS2R R50, SRZ ;  /* 0x0000000000327805 */ /* 0x000fe2000001ff00 */
[----:B------:R-:W-:Y:S01]  /*6020*/  @P5 VIADD R4, R5, UR44 ;  /* 0x0000002c05045c36 */ /* 0x000fe20008000000 */
[----:B------:R-:W-:Y:S02]  /*6030*/  CS2R R48, SRZ ;  /* 0x0000000000307805 */ /* 0x000fe4000001ff00 */
[----:B------:R-:W-:Y:S02]  /*6040*/  CS2R R46, SRZ ;  /* 0x00000000002e7805 */ /* 0x000fe4000001ff00 */
[----:B------:R-:W-:Y:S01]  /*6050*/  CS2R R44, SRZ ;  /* 0x00000000002c7805 */ /* 0x000fe2000001ff00 */
[----:B------:R-:W-:Y:S04]  /*6060*/  @P5 IMAD R4, R85, -0x10, R4 ;  /* 0xfffffff055045824 */ /* 0x000fe800078e0204 */
[----:B------:R-:W-:Y:S05]  /*6070*/  @P1 BRA `(.L_x_101) ;  /* 0x00000000000c1947 */ /* 0x000fea0003800000 */
[----:B------:R-:W-:Y:S04]  /*6080*/  SHF.L.U32 R0, R81, 0x1f, RZ ;  /* 0x0000001f51007819 */ /* 0x000fe800000006ff */
[----:B------:R-:W1:Y:S02]  /*6090*/  SYNCS.PHASECHK.TRANS64.TRYWAIT P1, [R2+URZ+0x50], R0 ;  /* 0x00005000020075a7 */ /* 0x000e6400080211ff */
[----:B-1----:R-:W-:Y:S05]  /*60a0*/  @!P1 BRA `(.L_x_102) ;  /* 0x0000004000409947 */ /* 0x002fea0003800000 */
.L_x_101:
[----:B------:R-:W-:Y:S05]  /*60b0*/  BSYNC B0 ;  /* 0x0000000000007941 */ /* 0x000fea0003800000 */
.L_x_100:
[----:B------:R-:W-:Y:S01]  /*60c0*/  ISETP.NE.AND P1, PT, R54, RZ, PT ;  /* 0x000000ff3600720c */ /* 0x000fe20003f25270 */
[----:B-1----:R-:W-:Y:S02]  /*60d0*/  VIADD R2, R2, 0x70 ;  /* 0x0000007002027836 */ /* 0x002fe40000000000 */
[----:B------:R-:W-:Y:S02]  /*60e0*/  IMAD.U32 R0, RZ, RZ, UR45 ;  /* 0x0000002dff007e24 */ /* 0x000fe4000f8e00ff */
[----:B------:R-:W-:Y:S03]  /*60f0*/  VIADD R82, R82, 0x1 ;  /* 0x0000000152527836 */ /* 0x000fe60000000000 */
[----:B------:R-:W-:Y:S05]  /*6100*/  PRMT R0, R0, 0x654, R2 ;  /* 0x0000065400007816 */ /* 0x000fea0000000002 */
[----:B------:R1:W2:Y:S04]  /*6110*/  @P1 LDS.128 R48, [R5+UR44+0x200] ;  /* 0x0002002c05301984 */ /* 0x0002a80008000c00 */
[----:B------:R1:W4:Y:S01]  /*6120*/  @P1 LDS.128 R44, [R4+0x210] ;  /* 0x00021000042c1984 */ /* 0x0003220000000c00 */
[C---:B------:R-:W-:Y:S01]  /*6130*/  ISETP.NE.AND P1, PT, R82.reuse, 0x4, PT ;  /* 0x000000045200780c */ /* 0x040fe20003f25270 */
[----:B------:R-:W-:Y:S01]  /*6140*/  @!PT LDS RZ, [RZ] ;  /* 0x00000000fffff984 */ /* 0x000fe20000000800 */
[----:B------:R-:W-:Y:S01]  /*6150*/  @!PT LDS RZ, [RZ] ;  /* 0x00000000fffff984 */ /* 0x000fe20000000800 */
[----:B------:R-:W-:Y:S01]  /*6160*/  @!PT LDS RZ, [RZ] ;  /* 0x00000000fffff984 */ /* 0x000fe20000000800 */
[----:B------:R-:W-:Y:S01]  /*6170*/  @!PT LDS RZ, [RZ] ;  /* 0x00000000fffff984 */ /* 0x000fe20000000800 */
[----:B------:R5:W-:Y:S06]  /*6180*/  MEMBAR.ALL.CTA ;  /* 0x0000000000007992 */ /* 0x000bec0000008000 */
[----:B-----5:R-:W5:Y:S01]  /*6190*/  FENCE.VIEW.ASYNC.S ;  /* 0x00000000000073c6 */ /* 0x020f620000000000 */
[----:B------:R-:W-:Y:S01]  /*61a0*/  SEL R82, R82, RZ, P1 ;  /* 0x000000ff52527207 */ /* 0x000fe20000800000 */
[----:B-----5:R5:W-:Y:S02]  /*61b0*/  SYNCS.ARRIVE.TRANS64.RED.A1T0 RZ, [R0+URZ], RZ ;  /* 0x000000ff00ff79a7 */ /* 0x020be400081004ff */
[----:B-----5:R-:W-:Y:S04]  /*61c0*/  SEL R0, RZ, 0x1, P1 ;  /* 0x00000001ff007807 */ /* 0x020fe80000800000 */
[----:B-12---:R-:W-:Y:S02]  /*61d0*/  LOP3.LUT R81, R81, R0, RZ, 0x3c, !PT ;  /* 0x0000000051517212 */ /* 0x006fe400078e3cff */
.L_x_99:
[----:B------:R-:W-:Y:S05]  /*61e0*/  BSYNC B1 ;  /* 0x0000000000017941 */ /* 0x000fea0003800000 */
.L_x_98:
[----:B------:R-:W-:Y:S04]  /*61f0*/  SHF.R.U32.HI R0, RZ, 0x15, R39 ;  /* 0x00000015ff007819 */ /* 0x000fe80000011627 */
[----:B------:R-:W-:Y:S01]  /*6200*/  LOP3.LUT P1, RZ, R0, 0x3, R75, 0x48, !PT ;  /* 0x0000000300ff7812 */ /* 0x000fe2000782484b */
[----:B------:R-:W-:Y:S01]  /*6210*/  @!UPT UIADD3 URZ, UPT, UPT, URZ, URZ, URZ ;  /* 0x000000fffffff290 */ /* 0x000fe2000fffe0ff */
[----:B---3--:R-:W-:Y:S11]  /*6220*/  @P0 BRA `(.L_x_103) ;  /* 0x0000000000080947 */ /* 0x008ff60003800000 */
[----:B------:R-:W1:Y:S02]  /*6230*/  SYNCS.PHASECHK.TRANS64.TRYWAIT P0, [R52+URZ+0xc0], R3 ;  /* 0x0000c003340075a7 */ /* 0x000e6400080011ff */
[----:B-1----:R-:W-:Y:S05]  /*6240*/  @!P0 BRA `(.L_x_104) ;  /* 0x0000003c00ec8947 */ /* 0x002fea0003800000 */
.L_x_103:
[----:B------:R-:W-:Y:S05]  /*6250*/  @!P1 BRA `(.L_x_105) ;  /* 0x0000000000409947 */ /* 0x000fea0003800000 */
[----:B------:R-:W2:Y:S01]  /*6260*/  LDCU.64 UR8, c[0x4][0x78] ;  /* 0x01000f00ff0877ac */ /* 0x000ea20008000a00 */
[----:B-1----:R-:W-:Y:S01]  /*6270*/  MOV R3, 0x0 ;  /* 0x0000000000037802 */ /* 0x002fe20000000f00 */
[----:B------:R-:W-:Y:S02]  /*6280*/  HFMA2 R12, -RZ, RZ, 0, 5.9604644775390625e-08 ;  /* 0x00000001ff0c7431 */ /* 0x000fe400000001ff */
[----:B------:R-:W-:Y:S02]  /*6290*/  IMAD.MOV.U32 R8, RZ, RZ, 0x192 ;  /* 0x00000192ff087424 */ /* 0x000fe400078e00ff */
[----:B------:R-:W-:Y:S01]  /*62a0*/  IMAD.MOV.U32 R13, RZ, RZ, RZ ;  /* 0x000000ffff0d7224 */ /* 0x000fe200078e00ff */
[----:B------:R-:W1:Y:S01]  /*62b0*/  LDCU.64 UR6, c[0x4][0x80] ;  /* 0x01001000ff0677ac */ /* 0x000e620008000a00 */
[----:B------:R-:W3:Y:S01]  /*62c0*/  LDC.64 R2, c[0x4][R3] ;  /* 0x0100000003027b82 */ /* 0x000ee20000000a00 */
[----:B------:R-:W5:Y:S01]  /*62d0*/  LDCU.64 UR4, c[0x4][0x18] ;  /* 0x01000300ff0477ac */ /* 0x000f620008000a00 */
[----:B--2---:R-:W-:Y:S01]  /*62e0*/  MOV R5, UR9 ;  /* 0x0000000900057c02 */ /* 0x004fe20008000f00 */
[----:B------:R-:W-:Y:S01]  /*62f0*/  IMAD.U32 R4, RZ, RZ, UR8 ;  /* 0x00000008ff047e24 */ /* 0x000fe2000f8e00ff */
[----:B-1----:R-:W-:Y:S01]  /*6300*/  MOV R7, UR7 ;  /* 0x0000000700077c02 */ /* 0x002fe20008000f00 */
[----:B------:R-:W-:Y:S01]  /*6310*/  IMAD.U32 R6, RZ, RZ, UR6 ;  /* 0x00000006ff067e24 */ /* 0x000fe2000f8e00ff */
[----:B-----5:R-:W-:Y:S01]  /*6320*/  MOV R11, UR5 ;  /* 0x00000005000b7c02 */ /* 0x020fe20008000f00 */
[----:B------:R-:W-:Y:S02]  /*6330*/  IMAD.U32 R10, RZ, RZ, UR4 ;  /* 0x00000004ff0a7e24 */ /* 0x000fe4000f8e00ff */
[----:B------:R-:W-:Y:S07]  /*6340*/  LEPC R20, `(.L_x_105) ;  /* 0x000000001014794e */ /* 0x000fee0000000000 */
[----:B---34-:R-:W-:Y:S05]  /*6350*/  CALL.ABS.NOINC R2 ;  /* 0x0000000002007343 */ /* 0x018fea0003c00000 */
.L_x_105:
[----:B------:R-:W-:Y:S05]  /*6360*/  WARPSYNC.ALL ;  /* 0x0000000000007948 */ /* 0x000fea0003800000 */
[----:B------:R-:W-:Y:S01]  /*6370*/  R2UR UR4, R39 ;  /* 0x00000000270472ca */ /* 0x000fe200000e0000 */
[----:B------:R-:W-:Y:S01]  /*6380*/  BSSY.RECONVERGENT B0, `(.L_x_106) ;  /* 0x00000a0000007945 */ /* 0x000fe20003800200 */
[C---:B------:R-:W-:Y:S02]  /*6390*/  SHF.L.U32 R2, R48.reuse, 0x10, RZ ;  /* 0x0000001030027819 */ /* 0x040fe400000006ff */
[C---:B-1----:R-:W-:Y:S02]  /*63a0*/  PRMT R3, R48.reuse, 0x8880, RZ ;  /* 0x0000888030037816 */ /* 0x042fe400000000ff */
[----:B------:R-:W-:Y:S02]  /*63b0*/  SHF.L.U32 R41, R48, 0x8, RZ ;  /* 0x0000000830297819 */ /* 0x000fe400000006ff */
[----:B------:R-:W-:Y:S02]  /*63c0*/  SHF.L.U32 R42, R49, 0x10, RZ ;  /* 0x00000010312a7819 */ /* 0x000fe400000006ff */
[----:B------:R-:W-:Y:S02]  /*63d0*/  IADD3 R60, PT, PT, R69, UR44, RZ ;  /* 0x0000002c453c7c10 */ /* 0x000fe4000fffe0ff */
[----:B------:R-:W-:Y:S01]  /*63e0*/  SHF.R.S32.HI R42, RZ, 0x18, R42 ;  /* 0x00000018ff2a7819 */ /* 0x000fe2000001142a */
[----:B------:R-:W-:Y:S01]  /*63f0*/  LDTM.16dp32bit_t0_t15.x32 R4, tmem[UR4] ;  /* 0x00000004000479ee */ /* 0x000fe20008a80000 */
[----:B------:R-:W1:Y:S01]  /*6400*/  LDTM.16dp32bit_t16_t31.x32 R4, tmem[UR4+0x20] ;  /* 0x00002004000479ee */ /* 0x000e620008aa0000 */
[----:B------:R-:W-:Y:S02]  /*6410*/  SHF.L.U32 R55, R80, 0x4, RZ ;  /* 0x0000000450377819 */ /* 0x000fe400000006ff */
[----:B------:R-:W-:Y:S02]  /*6420*/  ISETP.NE.AND P0, PT, R87, RZ, PT ;  /* 0x000000ff5700720c */ /* 0x000fe40003f05270 */
[----:B------:R-:W-:Y:S02]  /*6430*/  IADD3 R89, PT, PT, R60, R55, RZ ;  /* 0x000000373c597210 */ /* 0x000fe40007ffe0ff */
[----:B------:R-:W-:Y:S01]  /*6440*/  ISETP.NE.AND P6, PT, R61, RZ, PT ;  /* 0x000000ff3d00720c */ /* 0x000fe20003fc5270 */
[C---:B-1----:R-:W-:Y:S01]  /*6450*/  IMAD R0, R38.reuse, R4, RZ ;  /* 0x0000000426007224 */ /* 0x042fe200078e02ff */
[----:B------:R-:W-:Y:S01]  /*6460*/  SHF.R.S32.HI R4, RZ, 0x18, R2 ;  /* 0x00000018ff047819 */ /* 0x000fe20000011402 */
[C---:B------:R-:W-:Y:S01]  /*6470*/  IMAD R2, R38.reuse, R5, RZ ;  /* 0x0000000526027224 */ /* 0x040fe200078e02ff */
[----:B------:R-:W-:Y:S01]  /*6480*/  SHF.R.S32.HI R5, RZ, 0x18, R41 ;  /* 0x00000018ff057819 */ /* 0x000fe20000011429 */
[----:B------:R-:W-:Y:S01]  /*6490*/  IMAD R0, R3, R40, R0 ;  /* 0x0000002803007224 */ /* 0x000fe200078e0200 */
[----:B------:R-:W-:Y:S01]  /*64a0*/  PRMT R41, R49, 0x8880, RZ ;  /* 0x0000888031297816 */ /* 0x000fe200000000ff */
[----:B------:R-:W-:Y:S02]  /*64b0*/  IMAD R3, R38, R6, RZ ;  /* 0x0000000626037224 */ /* 0x000fe400078e02ff */
[-C--:B------:R-:W-:Y:S01]  /*64c0*/  IMAD R2, R4, R40.reuse, R2 ;  /* 0x0000002804027224 */ /* 0x080fe200078e0202 */
[----:B------:R-:W-:Y:S01]  /*64d0*/  SHF.R.S32.HI R4, RZ, 0x18, R48 ;  /* 0x00000018ff047819 */ /* 0x000fe20000011430 */
[----:B------:R-:W-:Y:S02]  /*64e0*/  IMAD R7, R38, R7, RZ ;  /* 0x0000000726077224 */ /* 0x000fe400078e02ff */
[-C--:B------:R-:W-:Y:S02]  /*64f0*/  IMAD R3, R5, R40.reuse, R3 ;  /* 0x0000002805037224 */ /* 0x080fe400078e0203 */
[----:B------:R-:W-:Y:S02]  /*6500*/  IMAD R7, R4, R40, R7 ;  /* 0x0000002804077224 */ /* 0x000fe400078e0207 */
[C---:B------:R-:W-:Y:S02]  /*6510*/  IMAD R6, R38.reuse, R11, RZ ;  /* 0x0000000b26067224 */ /* 0x040fe400078e02ff */
[C---:B------:R-:W-:Y:S01]  /*6520*/  IMAD R11, R38.reuse, R16, RZ ;  /* 0x00000010260b7224 */ /* 0x040fe200078e02ff */
[----:B------:R-:W-:Y:S01]  /*6530*/  I2IP.S8.S32.SAT R56, R7, R3, RZ ;  /* 0x0000000307387239 */ /* 0x000fe200000014ff */
[C---:B------:R-:W-:Y:S02]  /*6540*/  IMAD R16, R38.reuse, R21, RZ ;  /* 0x0000001526107224 */ /* 0x040fe400078e02ff */
[----:B------:R-:W-:Y:S01]  /*6550*/  IMAD R21, R38, R26, RZ ;  /* 0x0000001a26157224 */ /* 0x000fe200078e02ff */
[----:B------:R-:W-:Y:S01]  /*6560*/  I2IP.S8.S32.SAT R56, R2, R0, R56 ;  /* 0x0000000002387239 */ /* 0x000fe20000001438 */
[C---:B------:R-:W-:Y:S01]  /*6570*/  IMAD R26, R38.reuse, R31, RZ ;  /* 0x0000001f261a7224 */ /* 0x040fe200078e02ff */
[----:B------:R-:W-:Y:S01]  /*6580*/  SHF.R.S32.HI R2, RZ, 0x18, R49 ;  /* 0x00000018ff027819 */ /* 0x000fe20000011431 */
[C---:B------:R-:W-:Y:S02]  /*6590*/  IMAD R3, R38.reuse, R8, RZ ;  /* 0x0000000826037224 */ /* 0x040fe400078e02ff */
[----:B------:R-:W-:Y:S02]  /*65a0*/  IMAD.SHL.U32 R31, R49, 0x100, RZ ;  /* 0x00000100311f7824 */ /* 0x000fe400078e00ff */
[C---:B------:R-:W-:Y:S02]  /*65b0*/  IMAD R8, R38.reuse, R13, RZ ;  /* 0x0000000d26087224 */ /* 0x040fe400078e02ff */
[C---:B------:R-:W-:Y:S01]  /*65c0*/  IMAD R13, R38.reuse, R18, RZ ;  /* 0x00000012260d7224 */ /* 0x040fe200078e02ff */
[----:B------:R-:W-:Y:S01]  /*65d0*/  SHF.R.S32.HI R0, RZ, 0x18, R31 ;  /* 0x00000018ff007819 */ /* 0x000fe2000001141f */
[----:B------:R-:W-:Y:S01]  /*65e0*/  IMAD R18, R38, R23, RZ ;  /* 0x0000001726127224 */ /* 0x000fe200078e02ff */
[----:B------:R-:W-:Y:S01]  /*65f0*/  SHF.L.U32 R31, R50, 0x10, RZ ;  /* 0x00000010321f7819 */ /* 0x000fe200000006ff */
[C---:B------:R-:W-:Y:S02]  /*6600*/  IMAD R4, R38.reuse, R9, RZ ;  /* 0x0000000926047224 */ /* 0x040fe400078e02ff */
[C---:B------:R-:W-:Y:S01]  /*6610*/  IMAD R23, R38.reuse, R28, RZ ;  /* 0x0000001c26177224 */ /* 0x040fe200078e02ff */
[----:B------:R-:W-:Y:S01]  /*6620*/  SHF.R.S32.HI R31, RZ, 0x18, R31 ;  /* 0x00000018ff1f7819 */ /* 0x000fe2000001141f */
[C---:B------:R-:W-:Y:S02]  /*6630*/  IMAD R7, R38.reuse, R12, RZ ;  /* 0x0000000c26077224 */ /* 0x040fe400078e02ff */
[----:B------:R-:W-:Y:S01]  /*6640*/  IMAD R28, R38, R33, RZ ;  /* 0x00000021261c7224 */ /* 0x000fe200078e02ff */
[----:B------:R-:W-:Y:S01]  /*6650*/  PRMT R33, R50, 0x8880, RZ ;  /* 0x0000888032217816 */ /* 0x000fe200000000ff */
[----:B------:R-:W-:Y:S02]  /*6660*/  IMAD R3, R41, R40, R3 ;  /* 0x0000002829037224 */ /* 0x000fe400078e0203 */
[C---:B------:R-:W-:Y:S02]  /*6670*/  IMAD R12, R38.reuse, R17, RZ ;  /* 0x00000011260c7224 */ /* 0x040fe400078e02ff */
[C---:B------:R-:W-:Y:S02]  /*6680*/  IMAD R5, R38.reuse, R10, RZ ;  /* 0x0000000a26057224 */ /* 0x040fe400078e02ff */
[----:B------:R-:W-:Y:S02]  /*6690*/  IMAD R17, R38, R22, RZ ;  /* 0x0000001626117224 */ /* 0x000fe400078e02ff */
[----:B------:R-:W-:Y:S02]  /*66a0*/  IMAD R4, R42, R40, R4 ;  /* 0x000000282a047224 */ /* 0x000fe400078e0204 */
[C---:B------:R-:W-:Y:S02]  /*66b0*/  IMAD R22, R38.reuse, R27, RZ ;  /* 0x0000001b26167224 */ /* 0x040fe400078e02ff */
[----:B------:R-:W-:Y:S01]  /*66c0*/  IMAD R27, R38, R32, RZ ;  /* 0x00000020261b7224 */ /* 0x000fe200078e02ff */
[----:B------:R-:W-:Y:S01]  /*66d0*/  SHF.L.U32 R32, R50, 0x8, RZ ;  /* 0x0000000832207819 */ /* 0x000fe200000006ff */
[-C--:B------:R-:W-:Y:S02]  /*66e0*/  IMAD R5, R0, R40.reuse, R5 ;  /* 0x0000002800057224 */ /* 0x080fe400078e0205 */
[----:B------:R-:W-:Y:S01]  /*66f0*/  IMAD.MOV.U32 R0, RZ, RZ, R33 ;  /* 0x000000ffff007224 */ /* 0x000fe200078e0021 */
[----:B------:R-:W-:Y:S01]  /*6700*/  SHF.R.S32.HI R32, RZ, 0x18, R32 ;  /* 0x00000018ff207819 */ /* 0x000fe20000011420 */
[-C--:B------:R-:W-:Y:S01]  /*6710*/  IMAD R6, R2, R40.reuse, R6 ;  /* 0x0000002802067224 */ /* 0x080fe200078e0206 */
[----:B------:R-:W-:Y:S01]  /*6720*/  SHF.R.S32.HI R2, RZ, 0x18, R50 ;  /* 0x00000018ff027819 */ /* 0x000fe20000011432 */
[----:B------:R-:W-:Y:S01]  /*6730*/  IMAD R7, R0, R40, R7 ;  /* 0x0000002800077224 */ /* 0x000fe200078e0207 */
[----:B------:R-:W-:Y:S01]  /*6740*/  PRMT R0, R51, 0x8880, RZ ;  /* 0x0000888033007816 */ /* 0x000fe200000000ff */
[----:B------:R-:W-:Y:S01]  /*6750*/  IMAD R9, R38, R14, RZ ;  /* 0x0000000e26097224 */ /* 0x000fe200078e02ff */
[----:B------:R-:W-:Y:S01]  /*6760*/  I2IP.S8.S32.SAT R6, R6, R5, RZ ;  /* 0x0000000506067239 */ /* 0x000fe200000014ff */
[-C--:B------:R-:W-:Y:S01]  /*6770*/  IMAD R8, R31, R40.reuse, R8 ;  /* 0x000000281f087224 */ /* 0x080fe200078e0208 */
[C---:B------:R-:W-:Y:S01]  /*6780*/  SHF.L.U32 R31, R51.reuse, 0x8, RZ ;  /* 0x00000008331f7819 */ /* 0x040fe200000006ff */
[----:B------:R-:W-:Y:S01]  /*6790*/  IMAD R10, R38, R15, RZ ;  /* 0x0000000f260a7224 */ /* 0x000fe200078e02ff */
[----:B------:R-:W-:Y:S01]  /*67a0*/  I2IP.S8.S32.SAT R57, R4, R3, R6 ;  /* 0x0000000304397239 */ /* 0x000fe20000001406 */
[-C--:B------:R-:W-:Y:S01]  /*67b0*/  IMAD R9, R32, R40.reuse, R9 ;  /* 0x0000002820097224 */ /* 0x080fe200078e0209 */
[----:B------:R-:W-:Y:S01]  /*67c0*/  SHF.R.S32.HI R5, RZ, 0x18, R31 ;  /* 0x00000018ff057819 */ /* 0x000fe2000001141f */
[-C--:B------:R-:W-:Y:S01]  /*67d0*/  IMAD R10, R2, R40.reuse, R10 ;  /* 0x00000028020a7224 */ /* 0x080fe200078e020a */
[----:B------:R-:W-:Y:S01]  /*67e0*/  SHF.L.U32 R2, R51, 0x10, RZ ;  /* 0x0000001033027819 */ /* 0x000fe200000006ff */
[----:B------:R-:W-:Y:S01]  /*67f0*/  IMAD R11, R0, R40, R11 ;  /* 0x00000028000b7224 */ /* 0x000fe200078e020b */
[----:B------:R-:W-:Y:S01]  /*6800*/  SHF.R.S32.HI R0, RZ, 0x18, R51 ;  /* 0x00000018ff007819 */ /* 0x000fe20000011433 */
[C---:B------:R-:W-:Y:S01]  /*6810*/  IMAD R15, R38.reuse, R20, RZ ;  /* 0x00000014260f7224 */ /* 0x040fe200078e02ff */
[----:B------:R-:W-:Y:S01]  /*6820*/  SHF.R.S32.HI R2, RZ, 0x18, R2 ;  /* 0x00000018ff027819 */ /* 0x000fe20000011402 */
[C---:B------:R-:W-:Y:S01]  /*6830*/  IMAD R14, R38.reuse, R19, RZ ;  /* 0x00000013260e7224 */ /* 0x040fe200078e02ff */
[C---:B----4-:R-:W-:Y:S01]  /*6840*/  SHF.L.U32 R4, R45.reuse, 0x10, RZ ;  /* 0x000000102d047819 */ /* 0x050fe200000006ff */
[----:B------:R-:W-:Y:S01]  /*6850*/  IMAD R19, R38, R24, RZ ;  /* 0x0000001826137224 */ /* 0x000fe200078e02ff */
[----:B------:R-:W-:Y:S01]  /*6860*/  PRMT R3, R45, 0x8880, RZ ;  /* 0x000088802d037816 */ /* 0x000fe200000000ff */
[-C--:B------:R-:W-:Y:S01]  /*6870*/  IMAD R12, R2, R40.reuse, R12 ;  /* 0x00000028020c7224 */ /* 0x080fe200078e020c */
[----:B------:R-:W-:Y:S01]  /*6880*/  PRMT R2, R44, 0x8880, RZ ;  /* 0x000088802c027816 */ /* 0x000fe200000000ff */
[-C--:B------:R-:W-:Y:S01]  /*6890*/  IMAD R13, R5, R40.reuse, R13 ;  /* 0x00000028050d7224 */ /* 0x080fe200078e020d */
[----:B------:R-:W-:Y:S01]  /*68a0*/  SHF.R.S32.HI R4, RZ, 0x18, R4 ;  /* 0x00000018ff047819 */ /* 0x000fe20000011404 */
[----:B------:R-:W-:Y:S01]  /*68b0*/  IMAD R14, R0, R40, R14 ;  /* 0x00000028000e7224 */ /* 0x000fe200078e020e */
[----:B------:R-:W-:Y:S01]  /*68c0*/  MOV R0, R2 ;  /* 0x0000000200007202 */ /* 0x000fe20000000f00 */
[----:B------:R-:W-:Y:S01]  /*68d0*/  IMAD.U32 R5, R44, 0x10000, RZ ;  /* 0x000100002c057824 */ /* 0x000fe200078e00ff */
[----:B------:R-:W-:Y:S01]  /*68e0*/  I2IP.S8.S32.SAT R9, R10, R9, RZ ;  /* 0x000000090a097239 */ /* 0x000fe200000014ff */
[----:B------:R-:W-:Y:S01]  /*68f0*/  IMAD R20, R38, R25, RZ ;  /* 0x0000001926147224 */ /* 0x000fe200078e02ff */
[----:B------:R-:W-:Y:S01]  /*6900*/  I2IP.S8.S32.SAT R13, R14, R13, RZ ;  /* 0x0000000d0e0d7239 */ /* 0x000fe200000014ff */
[----:B------:R-:W-:Y:S01]  /*6910*/  IMAD R15, R0, R40, R15 ;  /* 0x00000028000f7224 */ /* 0x000fe200078e020f */
[----:B------:R-:W-:Y:S01]  /*6920*/  SHF.R.S32.HI R2, RZ, 0x18, R5 ;  /* 0x00000018ff027819 */ /* 0x000fe20000011405 */
[----:B------:R-:W-:Y:S01]  /*6930*/  IMAD R24, R38, R29, RZ ;  /* 0x0000001d26187224 */ /* 0x000fe200078e02ff */
[----:B------:R-:W-:Y:S01]  /*6940*/  SHF.L.U32 R0, R44, 0x8, RZ ;  /* 0x000000082c007819 */ /* 0x000fe200000006ff */
[----:B------:R-:W-:Y:S01]  /*6950*/  IMAD R25, R38, R30, RZ ;  /* 0x0000001e26197224 */ /* 0x000fe200078e02ff */
[----:B------:R-:W-:Y:S01]  /*6960*/  I2IP.S8.S32.SAT R58, R8, R7, R9 ;  /* 0x00000007083a7239 */ /* 0x000fe20000001409 */
[----:B------:R-:W-:Y:S01]  /*6970*/  IMAD R16, R2, R40, R16 ;  /* 0x0000002802107224 */ /* 0x000fe200078e0210 */
[----:B------:R-:W-:Y:S01]  /*6980*/  SHF.R.S32.HI R0, RZ, 0x18, R0 ;  /* 0x00000018ff007819 */ /* 0x000fe20000011400 */
[----:B------:R-:W-:Y:S01]  /*6990*/  IMAD R29, R38, R34, RZ ;  /* 0x00000022261d7224 */ /* 0x000fe200078e02ff */
[----:B------:R-:W-:Y:S01]  /*69a0*/  SHF.R.S32.HI R2, RZ, 0x18, R44 ;  /* 0x00000018ff027819 */ /* 0x000fe2000001142c */
[----:B------:R-:W-:Y:S01]  /*69b0*/  IMAD.SHL.U32 R5, R45, 0x100, RZ ;  /* 0x000001002d057824 */ /* 0x000fe200078e00ff */
[----:B------:R-:W-:Y:S01]  /*69c0*/  I2IP.S8.S32.SAT R59, R12, R11, R13 ;  /* 0x0000000b0c3b7239 */ /* 0x000fe2000000140d */
[-C--:B------:R-:W-:Y:S02]  /*69d0*/  IMAD R17, R0, R40.reuse, R17 ;  /* 0x0000002800117224 */ /* 0x080fe400078e0211 */
[-C--:B------:R-:W-:Y:S01]  /*69e0*/  IMAD R18, R2, R40.reuse, R18 ;  /* 0x0000002802127224 */ /* 0x080fe200078e0212 */
[----:B------:R-:W-:Y:S01]  /*69f0*/  SHF.R.S32.HI R0, RZ, 0x18, R5 ;  /* 0x00000018ff007819 */ /* 0x000fe20000011405 */
[-C--:B------:R-:W-:Y:S01]  /*6a00*/  IMAD R19, R3, R40.reuse, R19 ;  /* 0x0000002803137224 */ /* 0x080fe200078e0213 */
[----:B------:R-:W-:Y:S01]  /*6a10*/  SHF.R.S32.HI R2, RZ, 0x18, R45 ;  /* 0x00000018ff027819 */ /* 0x000fe2000001142d */
[-C--:B------:R-:W-:Y:S01]  /*6a20*/  IMAD R20, R4, R40.reuse, R20 ;  /* 0x0000002804147224 */ /* 0x080fe200078e0214 */
[----:B------:R-:W-:Y:S01]  /*6a30*/  SHF.L.U32 R4, R46, 0x10, RZ ;  /* 0x000000102e047819 */ /* 0x000fe200000006ff */
[-C--:B------:R-:W-:Y:S01]  /*6a40*/  IMAD R21, R0, R40.reuse, R21 ;  /* 0x0000002800157224 */ /* 0x080fe200078e0215 */
[C---:B------:R-:W-:Y:S01]  /*6a50*/  PRMT R0, R46.reuse, 0x8880, RZ ;  /* 0x000088802e007816 */ /* 0x040fe200000000ff */
[----:B------:R1:W-:Y:S01]  /*6a60*/  STS.128 [R69+UR44+0x4200], R56 ;  /* 0x0042003845007988 */ /* 0x0003e20008000c2c */
[----:B------:R-:W-:Y:S01]  /*6a70*/  SHF.L.U32 R3, R46, 0x8, RZ ;  /* 0x000000082e037819 */ /* 0x000fe200000006ff */
[-C--:B------:R-:W-:Y:S01]  /*6a80*/  IMAD R22, R2, R40.reuse, R22 ;  /* 0x0000002802167224 */ /* 0x080fe200078e0216 */
[----:B------:R-:W-:Y:S01]  /*6a90*/  SHF.R.S32.HI R2, RZ, 0x18, R4 ;  /* 0x00000018ff027819 */ /* 0x000fe20000011404 */
[-C--:B------:R-:W-:Y:S01]  /*6aa0*/  IMAD R23, R0, R40.reuse, R23 ;  /* 0x0000002800177224 */ /* 0x080fe200078e0217 */
[----:B------:R-:W-:Y:S01]  /*6ab0*/  SHF.R.S32.HI R3, RZ, 0x18, R3 ;  /* 0x00000018ff037819 */ /* 0x000fe20000011403 */
[----:B------:R-:W-:Y:S01]  /*6ac0*/  IMAD R30, R38, R35, RZ ;  /* 0x00000023261e7224 */ /* 0x000fe200078e02ff */
[----:B------:R-:W-:Y:S01]  /*6ad0*/  SHF.R.S32.HI R0, RZ, 0x18, R46 ;  /* 0x00000018ff007819 */ /* 0x000fe2000001142e */
[-C--:B------:R-:W-:Y:S01]  /*6ae0*/  IMAD R24, R2, R40.reuse, R24 ;  /* 0x0000002802187224 */ /* 0x080fe200078e0218 */
[----:B------:R-:W-:Y:S01]  /*6af0*/  PRMT R2, R47, 0x8880, RZ ;  /* 0x000088802f027816 */ /* 0x000fe200000000ff */
[-C--:B------:R-:W-:Y:S01]  /*6b00*/  IMAD R25, R3, R40.reuse, R25 ;  /* 0x0000002803197224 */ /* 0x080fe200078e0219 */
[C---:B------:R-:W-:Y:S01]  /*6b10*/  SHF.L.U32 R3, R47.reuse, 0x10, RZ ;  /* 0x000000102f037819 */ /* 0x040fe200000006ff */
[----:B------:R-:W-:Y:S01]  /*6b20*/  IMAD.SHL.U32 R4, R47, 0x100, RZ ;  /* 0x000001002f047824 */ /* 0x000fe200078e00ff */
[----:B------:R-:W-:Y:S01]  /*6b30*/  SHF.R.S32.HI R5, RZ, 0x18, R47 ;  /* 0x00000018ff057819 */ /* 0x000fe2000001142f */
[-C--:B------:R-:W-:Y:S01]  /*6b40*/  IMAD R26, R0, R40.reuse, R26 ;  /* 0x00000028001a7224 */ /* 0x080fe200078e021a */
[----:B------:R-:W-:Y:S01]  /*6b50*/  SHF.R.S32.HI R3, RZ, 0x18, R3 ;  /* 0x00000018ff037819 */ /* 0x000fe20000011403 */
[-C--:B------:R-:W-:Y:S01]  /*6b60*/  IMAD R27, R2, R40.reuse, R27 ;  /* 0x00000028021b7224 */ /* 0x080fe200078e021b */
[----:B------:R-:W-:Y:S02]  /*6b70*/  SHF.R.S32.HI R4, RZ, 0x18, R4 ;  /* 0x00000018ff047819 */ /* 0x000fe40000011404 */
[----:B------:R-:W-:Y:S01]  /*6b80*/  I2IP.S8.S32.SAT R17, R18, R17, RZ ;  /* 0x0000001112117239 */ /* 0x000fe200000014ff */
[-C--:B------:R-:W-:Y:S01]  /*6b90*/  IMAD R28, R3, R40.reuse, R28 ;  /* 0x00000028031c7224 */ /* 0x080fe200078e021c */
[----:B------:R-:W-:Y:S01]  /*6ba0*/  I2IP.S8.S32.SAT R21, R22, R21, RZ ;  /* 0x0000001516157239 */ /* 0x000fe200000014ff */
[-C--:B------:R-:W-:Y:S01]  /*6bb0*/  IMAD R29, R4, R40.reuse, R29 ;  /* 0x00000028041d7224 */ /* 0x080fe200078e021d */
[----:B------:R-:W-:Y:S01]  /*6bc0*/  I2IP.S8.S32.SAT R16, R16, R15, R17 ;  /* 0x0000000f10107239 */ /* 0x000fe20000001411 */
[----:B------:R-:W-:Y:S01]  /*6bd0*/  IMAD R30, R5, R40, R30 ;  /* 0x00000028051e7224 */ /* 0x000fe200078e021e */
[----:B------:R-:W-:Y:S02]  /*6be0*/  I2IP.S8.S32.SAT R17, R20, R19, R21 ;  /* 0x0000001314117239 */ /* 0x000fe40000001415 */
[----:B------:R-:W-:Y:S02]  /*6bf0*/  I2IP.S8.S32.SAT R18, R26, R25, RZ ;  /* 0x000000191a127239 */ /* 0x000fe400000014ff */
[----:B------:R-:W-:Y:S02]  /*6c00*/  I2IP.S8.S32.SAT R19, R30, R29, RZ ;  /* 0x0000001d1e137239 */ /* 0x000fe400000014ff */
[----:B------:R-:W-:Y:S02]  /*6c10*/  I2IP.S8.S32.SAT R18, R24, R23, R18 ;  /* 0x0000001718127239 */ /* 0x000fe40000001412 */
[----:B------:R-:W-:Y:S02]  /*6c20*/  I2IP.S8.S32.SAT R19, R28, R27, R19 ;  /* 0x0000001b1c137239 */ /* 0x000fe40000001413 */
[----:B------:R-:W-:Y:S02]  /*6c30*/  LEA R0, R82, UR44, 0x3 ;  /* 0x0000002c52007c11 */ /* 0x000fe4000f8e18ff */
[----:B------:R-:W-:Y:S01]  /*6c40*/  @P6 SHF.L.U32 R2, R81, 0x1f, RZ ;  /* 0x0000001f51026819 */ /* 0x000fe200000006ff */
[----:B------:R1:W-:Y:S01]  /*6c50*/  STS.128 [R89+0x4210], R16 ;  /* 0x0042101059007388 */ /* 0x0003e20000000c00 */
[----:B------:R-:W-:Y:S01]  /*6c60*/  @!PT LDS RZ, [RZ] ;  /* 0x00000000fffff984 */ /* 0x000fe20000000800 */
[----:B------:R-:W-:Y:S01]  /*6c70*/  @!PT LDS RZ, [RZ] ;  /* 0x00000000fffff984 */ /* 0x000fe20000000800 */
[----:B------:R-:W-:Y:S01]  /*6c80*/  @!PT LDS RZ, [RZ] ;  /* 0x00000000fffff984 */ /* 0x000fe20000000800 */
[----:B------:R-:W-:Y:S01]  /*6c90*/  @!PT LDS RZ, [RZ] ;  /* 0x00000000fffff984 */ /* 0x000fe20000000800 */
[----:B------:R2:W-:Y:S07]  /*6ca0*/  MEMBAR.ALL.CTA ;  /* 0x0000000000007992 */ /* 0x0005ee0000008000 */
[----:B--2---:R-:W2:Y:S02]  /*6cb0*/  FENCE.VIEW.ASYNC.S ;  /* 0x00000000000073c6 */ /* 0x004ea40000000000 */
[----:B--2---:R-:W-:Y:S06]  /*6cc0*/  BAR.SYNC.DEFER_BLOCKING 0x1, 0x80 ;  /* 0x0042000000007b1d */ /* 0x004fec0000010000 */
[----:B------:R-:W-:Y:S05]  /*6cd0*/  @P0 BRA `(.L_x_107) ;  /* 0x0000000000280947 */ /* 0x000fea0003800000 */
[----:B------:R-:W-:Y:S01]  /*6ce0*/  UIADD3 UR4, UPT, UPT, UR44, 0x4200, URZ ;  /* 0x000042002c047890 */ /* 0x000fe2000fffe0ff */
[----:B------:R-:W-:Y:S05]  /*6cf0*/  UMOV UR51, UR36 ;  /* 0x0000002400337c82 */ /* 0x000fea0008000000 */
[----:B------:R-:W-:Y:S01]  /*6d00*/  MOV R86, UR4 ;  /* 0x0000000400567c02 */ /* 0x000fe20008000f00 */
[----:B------:R-:W-:Y:S03]  /*6d10*/  UIADD3 UR4, UP0, UPT, UR62, 0x680, URZ ;  /* 0x000006803e047890 */ /* 0x000fe6000ff1e0ff */
[----:B------:R-:W-:Y:S01]  /*6d20*/  R2UR UR48, R86 ;  /* 0x00000000563072ca */ /* 0x000fe200000e0000 */
[----:B------:R-:W-:Y:S11]  /*6d30*/  UIADD3.X UR5, UPT, UPT, URZ, UR63, URZ, UP0, !UPT ;  /* 0x0000003fff057290 */ /* 0x000ff600087fe4ff */
[----:B------:R-:W-:Y:S01]  /*6d40*/  @!UPT UIADD3 URZ, UPT, UPT, URZ, URZ, URZ ;  /* 0x000000fffffff290 */ /* 0x000fe2000fffe0ff */
[----:B------:R2:W-:Y:S01]  /*6d50*/  UTMASTG.3D [UR48], [UR4] ;  /* 0x00000030040073b5 */ /* 0x0005e20008010000 */
[----:B------:R0:W-:Y:S01]  /*6d60*/  UTMACMDFLUSH ;  /* 0x00000000000079b7 */ /* 0x0001e20000000000 */
[----:B--2---:R-:W-:Y:S04]  /*6d70*/  DEPBAR.LE SB0, 0x1 ;  /* 0x000080400000791a */ /* 0x004fe80000000000 */
.L_x_107:
[----:B------:R-:W-:Y:S05]  /*6d80*/  BSYNC.RECONVERGENT B0 ;  /* 0x0000000000007941 */ /* 0x000fea0003800200 */
.L_x_106:
[----:B------:R-:W-:Y:S06]  /*6d90*/  BAR.SYNC.DEFER_BLOCKING 0x1, 0x80 ;  /* 0x0042000000007b1d */ /* 0x000fec0000010000 */
[----:B------:R-:W2:Y:S01]  /*6da0*/  @P6 SYNCS.PHASECHK.TRANS64.TRYWAIT P0, [R0+URZ+0x50], R2 ;  /* 0x00005002000065a7 */ /* 0x000ea200080011ff */
[----:B------:R-:W-:Y:S01]  /*6db0*/  BSSY B1, `(.L_x_108) ;  /* 0x000001f000017945 */ /* 0x000fe20003800000 */
[----:B--2---:R-:W-:Y:S03]  /*6dc0*/  @P6 SEL R53, RZ, 0x1, !P0 ;  /* 0x00000001ff356807 */ /* 0x004fe60004000000 */
[----:B------:R-:W-:Y:S05]  /*6dd0*/  @!P6 BRA `(.L_x_109) ;  /* 0x000000000070e947 */ /* 0x000fea0003800000 */
[----:B------:R-:W-:Y:S01]  /*6de0*/  ISETP.NE.AND P1, PT, R54, RZ, PT ;  /* 0x000000ff3600720c */ /* 0x000fe20003f25270 */
[----:B------:R-:W-:Y:S01]  /*6df0*/  BSSY B0, `(.L_x_110) ;  /* 0x0000008000007945 */ /* 0x000fe20003800000 */
[----:B------:R-:W-:Y:S11]  /*6e00*/  ISETP.NE.AND P0, PT, R53, RZ, PT ;  /* 0x000000ff3500720c */ /* 0x000ff60003f05270 */
[----:B------:R-:W-:Y:S04]  /*6e10*/  @P1 IMAD R4, R82, 0x1000, R60 ;  /* 0x0000100052041824 */ /* 0x000fe800078e023c */
[----:B------:R-:W-:Y:S01]  /*6e20*/  @P1 IMAD.IADD R3, R55, 0x1, R4 ;  /* 0x0000000137031824 */ /* 0x000fe200078e0204 */
[----:B------:R-:W-:Y:S06]  /*6e30*/  @P0 BRA `(.L_x_111) ;  /* 0x00000000000c0947 */ /* 0x000fec0003800000 */
[----:B------:R-:W-:Y:S04]  /*6e40*/  SHF.L.U32 R2, R81, 0x1f, RZ ;  /* 0x0000001f51027819 */ /* 0x000fe800000006ff */
[----:B------:R-:W2:Y:S02]  /*6e50*/  SYNCS.PHASECHK.TRANS64.TRYWAIT P0, [R0+URZ+0x50], R2 ;  /* 0x00005002000075a7 */ /* 0x000ea400080011ff */
[----:B--2---:R-:W-:Y:S05]  /*6e60*/  @!P0 BRA `(.L_x_112) ;  /* 0x0000003000f88947 */ /* 0x004fea0003800000 */
.L_x_111:
[----:B------:R-:W-:Y:S05]  /*6e70*/  BSYNC B0 ;  /* 0x0000000000007941 */ /* 0x000fea0003800000 */
.L_x_110:
[----:B------:R-:W-:Y:S01]  /*6e80*/  ISETP.NE.AND P0, PT, R54, RZ, PT ;  /* 0x000000ff3600720c */ /* 0x000fe20003f05270 */
[----:B--2---:R-:W-:Y:S02]  /*6e90*/  VIADD R2, R0, 0x70 ;  /* 0x0000007000027836 */ /* 0x004fe40000000000 */
[----:B------:R-:W-:Y:S02]  /*6ea0*/  IMAD.U32 R0, RZ, RZ, UR45 ;  /* 0x0000002dff007e24 */ /* 0x000fe4000f8e00ff */
[----:B------:R-:W-:Y:S03]  /*6eb0*/  VIADD R82, R82, 0x1 ;  /* 0x0000000152527836 */ /* 0x000fe60000000000 */
[----:B------:R-:W-:Y:S05]  /*6ec0*/  PRMT R0, R0, 0x654, R2 ;  /* 0x0000065400007816 */ /* 0x000fea0000000002 */
[----:B------:R2:W3:Y:S04]  /*6ed0*/  @P0 LDS.128 R48, [R4+0x200] ;  /* 0x0002000004300984 */ /* 0x0004e80000000c00 */
        /* <DEDUP_REMOVED lines=11> */
[----:B--23--:R-:W-:Y:S02]  /*6f90*/  LOP3.LUT R81, R81, R0, RZ, 0x3c, !PT ;  /* 0x0000000051517212 */ /* 0x00cfe400078e3cff */
.L_x_109:
[----:B------:R-:W-:Y:S05]  /*6fa0*/  BSYNC B1 ;  /* 0x0000000000017941 */ /* 0x000fea0003800000 */
.L_x_108:
[----:B------:R-:W-:Y:S05]  /*6fb0*/  VIADD R0, R39, 0x40 ;  /* 0x0000004027007836 */ /* 0x000fea0000000000 */
[----:B------:R-:W-:Y:S04]  /*6fc0*/  SHF.R.U32.HI R0, RZ, 0x15, R0 ;  /* 0x00000015ff007819 */ /* 0x000fe80000011600 */
[----:B------:R-:W-:Y:S11]  /*6fd0*/  LOP3.LUT P0, RZ, R0, 0x3, R75, 0x48, !PT ;  /* 0x0000000300ff7812 */ /* 0x000ff6000780484b */
[----:B------:R-:W-:Y:S02]  /*6fe0*/  @!UPT UIADD3 URZ, UPT, UPT, URZ, URZ, URZ ;  /* 0x000000fffffff290 */ /* 0x000fe4000fffe0ff */
[----:B------:R-:W-:Y:S05]  /*6ff0*/  @!P0 BRA `(.L_x_113) ;  /* 0x0000000000408947 */ /* 0x000fea0003800000 */
[----:B------:R-:W2:Y:S01]  /*7000*/  LDCU.64 UR8, c[0x4][0x78] ;  /* 0x01000f00ff0877ac */ /* 0x000ea20008000a00 */
[----:B------:R-:W-:Y:S01]  /*7010*/  MOV R3, 0x0 ;  /* 0x0000000000037802 */ /* 0x000fe20000000f00 */
[----:B------:R-:W-:Y:S02]  /*7020*/  HFMA2 R12, -RZ, RZ, 0, 5.9604644775390625e-08 ;  /* 0x00000001ff0c7431 */ /* 0x000fe400000001ff */
[----:B------:R-:W-:Y:S02]  /*7030*/  IMAD.MOV.U32 R8, RZ, RZ, 0x192 ;  /* 0x00000192ff087424 */ /* 0x000fe400078e00ff */
[----:B------:R-:W-:Y:S01]  /*7040*/  IMAD.MOV.U32 R13, RZ, RZ, RZ ;  /* 0x000000ffff0d7224 */ /* 0x000fe200078e00ff */
[----:B------:R-:W3:Y:S01]  /*7050*/  LDCU.64 UR6, c[0x4][0x80] ;  /* 0x01001000ff0677ac */ /* 0x000ee20008000a00 */
[----:B------:R-:W1:Y:S01]  /*7060*/  LDC.64 R2, c[0x4][R3] ;  /* 0x0100000003027b82 */ /* 0x000e620000000a00 */
[----:B------:R-:W5:Y:S01]  /*7070*/  LDCU.64 UR4, c[0x4][0x18] ;  /* 0x01000300ff0477ac */ /* 0x000f620008000a00 */
[----:B--2---:R-:W-:Y:S01]  /*7080*/  MOV R5, UR9 ;  /* 0x0000000900057c02 */ /* 0x004fe20008000f00 */
[----:B------:R-:W-:Y:S01]  /*7090*/  IMAD.U32 R4, RZ, RZ, UR8 ;  /* 0x00000008ff047e24 */ /* 0x000fe2000f8e00ff */
[----:B---3--:R-:W-:Y:S01]  /*70a0*/  MOV R7, UR7 ;  /* 0x0000000700077c02 */ /* 0x008fe20008000f00 */
[----:B------:R-:W-:Y:S01]  /*70b0*/  IMAD.U32 R6, RZ, RZ, UR6 ;  /* 0x00000006ff067e24 */ /* 0x000fe2000f8e00ff */
[----:B-----5:R-:W-:Y:S01]  /*70c0*/  MOV R11, UR5 ;  /* 0x00000005000b7c02 */ /* 0x020fe20008000f00 */
[----:B------:R-:W-:Y:S02]  /*70d0*/  IMAD.U32 R10, RZ, RZ, UR4 ;  /* 0x00000004ff0a7e24 */ /* 0x000fe4000f8e00ff */
[----:B------:R-:W-:Y:S07]  /*70e0*/  LEPC R20, `(.L_x_113) ;  /* 0x000000001014794e */ /* 0x000fee0000000000 */
[----:B-1--4-:R-:W-:Y:S05]  /*70f0*/  CALL.ABS.NOINC R2 ;  /* 0x0000000002007343 */ /* 0x012fea0003c00000 */
.L_x_113:
[C---:B------:R-:W-:Y:S01]  /*7100*/  SHF.L.U32 R2, R48.reuse, 0x10, RZ ;  /* 0x0000001030027819 */ /* 0x040fe200000006ff */
[----:B------:R-:W-:Y:S05]  /*7110*/  WARPSYNC.ALL ;  /* 0x0000000000007948 */ /* 0x000fea0003800000 */
[----:B------:R-:W-:Y:S01]  /*7120*/  R2UR UR4, R39 ;  /* 0x00000000270472ca */ /* 0x000fe200000e0000 */
[----:B------:R-:W-:Y:S01]  /*7130*/  BSSY.RECONVERGENT B0, `(.L_x_114) ;  /* 0x0000099000007945 */ /* 0x000fe20003800200 */
[C---:B------:R-:W-:Y:S02]  /*7140*/  PRMT R3, R48.reuse, 0x8880, RZ ;  /* 0x0000888030037816 */ /* 0x040fe400000000ff */
[----:B------:R-:W-:Y:S02]  /*7150*/  SHF.L.U32 R41, R48, 0x8, RZ ;  /* 0x0000000830297819 */ /* 0x000fe400000006ff */
[C---:B------:R-:W-:Y:S02]  /*7160*/  SHF.L.U32 R42, R49.reuse, 0x10, RZ ;  /* 0x00000010312a7819 */ /* 0x040fe400000006ff */
[----:B------:R-:W-:Y:S02]  /*7170*/  SHF.L.U32 R43, R49, 0x8, RZ ;  /* 0x00000008312b7819 */ /* 0x000fe400000006ff */
[----:B------:R-:W-:Y:S02]  /*7180*/  SHF.R.S32.HI R42, RZ, 0x18, R42 ;  /* 0x00000018ff2a7819 */ /* 0x000fe4000001142a */
[----:B------:R-:W-:Y:S01]  /*7190*/  SHF.R.S32.HI R43, RZ, 0x18, R43 ;  /* 0x00000018ff2b7819 */ /* 0x000fe2000001142b */
[----:B-1----:R-:W-:Y:S01]  /*71a0*/  LDTM.16dp32bit_t0_t15.x32 R4, tmem[UR4+0x40] ;  /* 0x00004004000479ee */ /* 0x002fe20008a80000 */
[----:B------:R-:W1:Y:S01]  /*71b0*/  LDTM.16dp32bit_t16_t31.x32 R4, tmem[UR4+0x60] ;  /* 0x00006004000479ee */ /* 0x000e620008aa0000 */
[----:B------:R-:W-:Y:S02]  /*71c0*/  ISETP.NE.AND P0, PT, R87, RZ, PT ;  /* 0x000000ff5700720c */ /* 0x000fe40003f05270 */
        /* <DEDUP_REMOVED lines=16> */
[----:B------:R-:W-:Y:S01]  /*72d0*/  IMAD R5, R38, R9, RZ ;  /* 0x0000000926057224 */ /* 0x000fe200078e02ff */
[----:B------:R-:W-:Y:S01]  /*72e0*/  PRMT R7, R50, 0x8880, RZ ;  /* 0x0000888032077816 */ /* 0x000fe200000000ff */
[----:B------:R-:W-:Y:S01]  /*72f0*/  IMAD R12, R38, R16, RZ ;  /* 0x00000010260c7224 */ /* 0x000fe200078e02ff */
[----:B------:R-:W-:Y:S01]  /*7300*/  I2IP.S8.S32.SAT R56, R2, R0, R56 ;  /* 0x0000000002387239 */ /* 0x000fe20000001438 */
[C---:B------:R-:W-:Y:S01]  /*7310*/  IMAD R9, R38.reuse, R13, RZ ;  /* 0x0000000d26097224 */ /* 0x040fe200078e02ff */
[----:B------:R-:W-:Y:S01]  /*7320*/  SHF.R.S32.HI R3, RZ, 0x18, R49 ;  /* 0x00000018ff037819 */ /* 0x000fe20000011431 */
[----:B------:R-:W-:Y:S01]  /*7330*/  IMAD R16, R38, R20, RZ ;  /* 0x0000001426107224 */ /* 0x000fe200078e02ff */
[----:B----4-:R-:W-:Y:S01]  /*7340*/  SHF.L.U32 R0, R44, 0x10, RZ ;  /* 0x000000102c007819 */ /* 0x010fe200000006ff */
[----:B------:R-:W-:Y:S01]  /*7350*/  IMAD R13, R38, R17, RZ ;  /* 0x00000011260d7224 */ /* 0x000fe200078e02ff */
[----:B------:R-:W-:Y:S01]  /*7360*/  SHF.L.U32 R2, R44, 0x8, RZ ;  /* 0x000000082c027819 */ /* 0x000fe200000006ff */
[C---:B------:R-:W-:Y:S01]  /*7370*/  IMAD R20, R38.reuse, R24, RZ ;  /* 0x0000001826147224 */ /* 0x040fe200078e02ff */
[----:B------:R-:W-:Y:S01]  /*7380*/  SHF.R.S32.HI R0, RZ, 0x18, R0 ;  /* 0x00000018ff007819 */ /* 0x000fe20000011400 */
[C---:B------:R-:W-:Y:S01]  /*7390*/  IMAD R17, R38.reuse, R21, RZ ;  /* 0x0000001526117224 */ /* 0x040fe200078e02ff */
[----:B------:R-:W-:Y:S01]  /*73a0*/  SHF.R.S32.HI R2, RZ, 0x18, R2 ;  /* 0x00000018ff027819 */ /* 0x000fe20000011402 */
[C---:B------:R-:W-:Y:S02]  /*73b0*/  IMAD R24, R38.reuse, R28, RZ ;  /* 0x0000001c26187224 */ /* 0x040fe400078e02ff */
[C---:B------:R-:W-:Y:S02]  /*73c0*/  IMAD R6, R38.reuse, R10, RZ ;  /* 0x0000000a26067224 */ /* 0x040fe400078e02ff */
[C---:B------:R-:W-:Y:S02]  /*73d0*/  IMAD R21, R38.reuse, R25, RZ ;  /* 0x0000001926157224 */ /* 0x040fe400078e02ff */
[----:B------:R-:W-:Y:S01]  /*73e0*/  IMAD R28, R38, R32, RZ ;  /* 0x00000020261c7224 */ /* 0x000fe200078e02ff */
[----:B------:R-:W-:Y:S01]  /*73f0*/  SHF.L.U32 R32, R50, 0x10, RZ ;  /* 0x0000001032207819 */ /* 0x000fe200000006ff */
[-C--:B------:R-:W-:Y:S02]  /*7400*/  IMAD R4, R41, R40.reuse, R4 ;  /* 0x0000002829047224 */ /* 0x080fe400078e0204 */
[----:B------:R-:W-:Y:S01]  /*7410*/  IMAD R25, R38, R29, RZ ;  /* 0x0000001d26197224 */ /* 0x000fe200078e02ff */
[----:B------:R-:W-:Y:S01]  /*7420*/  SHF.R.S32.HI R32, RZ, 0x18, R32 ;  /* 0x00000018ff207819 */ /* 0x000fe20000011420 */
[----:B------:R-:W-:Y:S02]  /*7430*/  IMAD R5, R42, R40, R5 ;  /* 0x000000282a057224 */ /* 0x000fe400078e0205 */
[----:B------:R-:W-:Y:S01]  /*7440*/  IMAD R29, R38, R33, RZ ;  /* 0x00000021261d7224 */ /* 0x000fe200078e02ff */
[----:B------:R-:W-:Y:S01]  /*7450*/  SHF.L.U32 R33, R50, 0x8, RZ ;  /* 0x0000000832217819 */ /* 0x000fe200000006ff */
[C---:B------:R-:W-:Y:S02]  /*7460*/  IMAD R11, R38.reuse, R11, RZ ;  /* 0x0000000b260b7224 */ /* 0x040fe400078e02ff */
[C---:B------:R-:W-:Y:S01]  /*7470*/  IMAD R10, R38.reuse, R14, RZ ;  /* 0x0000000e260a7224 */ /* 0x040fe200078e02ff */
[----:B------:R-:W-:Y:S01]  /*7480*/  SHF.R.S32.HI R33, RZ, 0x18, R33 ;  /* 0x00000018ff217819 */ /* 0x000fe20000011421 */
[----:B------:R-:W-:Y:S02]  /*7490*/  IMAD R6, R43, R40, R6 ;  /* 0x000000282b067224 */ /* 0x000fe400078e0206 */
[C---:B------:R-:W-:Y:S02]  /*74a0*/  IMAD R14, R38.reuse, R18, RZ ;  /* 0x00000012260e7224 */ /* 0x040fe400078e02ff */
[C---:B------:R-:W-:Y:S02]  /*74b0*/  IMAD R18, R38.reuse, R22, RZ ;  /* 0x0000001626127224 */ /* 0x040fe400078e02ff */
[----:B------:R-:W-:Y:S01]  /*74c0*/  IMAD R11, R3, R40, R11 ;  /* 0x00000028030b7224 */ /* 0x000fe200078e020b */
[----:B------:R-:W-:Y:S01]  /*74d0*/  PRMT R3, R51, 0x8880, RZ ;  /* 0x0000888033037816 */ /* 0x000fe200000000ff */
[C---:B------:R-:W-:Y:S02]  /*74e0*/  IMAD R22, R38.reuse, R26, RZ ;  /* 0x0000001a26167224 */ /* 0x040fe400078e02ff */
[C---:B------:R-:W-:Y:S01]  /*74f0*/  IMAD R26, R38.reuse, R30, RZ ;  /* 0x0000001e261a7224 */ /* 0x040fe200078e02ff */
[----:B------:R-:W-:Y:S01]  /*7500*/  I2IP.S8.S32.SAT R11, R11, R6, RZ ;  /* 0x000000060b0b7239 */ /* 0x000fe200000014ff */
[----:B------:R-:W-:Y:S01]  /*7510*/  IMAD R8, R7, R40, R8 ;  /* 0x0000002807087224 */ /* 0x000fe200078e0208 */
[----:B------:R-:W-:Y:S01]  /*7520*/  SHF.L.U32 R6, R51, 0x10, RZ ;  /* 0x0000001033067819 */ /* 0x000fe200000006ff */
[----:B------:R-:W-:Y:S01]  /*7530*/  IMAD R30, R38, R34, RZ ;  /* 0x00000022261e7224 */ /* 0x000fe200078e02ff */
[----:B------:R-:W-:Y:S01]  /*7540*/  SHF.R.S32.HI R34, RZ, 0x18, R50 ;  /* 0x00000018ff227819 */ /* 0x000fe20000011432 */
[----:B------:R-:W-:Y:S01]  /*7550*/  IMAD R9, R32, R40, R9 ;  /* 0x0000002820097224 */ /* 0x000fe200078e0209 */
[----:B------:R-:W-:Y:S01]  /*7560*/  SHF.R.S32.HI R6, RZ, 0x18, R6 ;  /* 0x00000018ff067819 */ /* 0x000fe20000011406 */
[----:B------:R-:W-:Y:S01]  /*7570*/  IMAD R15, R38, R15, RZ ;  /* 0x0000000f260f7224 */ /* 0x000fe200078e02ff */
[----:B------:R-:W-:Y:S01]  /*7580*/  I2IP.S8.S32.SAT R57, R5, R4, R11 ;  /* 0x0000000405397239 */ /* 0x000fe2000000140b */
[-C--:B------:R-:W-:Y:S01]  /*7590*/  IMAD R10, R33, R40.reuse, R10 ;  /* 0x00000028210a7224 */ /* 0x080fe200078e020a */
[----:B------:R-:W-:Y:S01]  /*75a0*/  SHF.L.U32 R5, R45, 0x10, RZ ;  /* 0x000000102d057819 */ /* 0x000fe200000006ff */
[----:B------:R-:W-:Y:S01]  /*75b0*/  IMAD.SHL.U32 R7, R51, 0x100, RZ ;  /* 0x0000010033077824 */ /* 0x000fe200078e00ff */
[----:B------:R-:W-:Y:S01]  /*75c0*/  PRMT R4, R45, 0x8880, RZ ;  /* 0x000088802d047816 */ /* 0x000fe200000000ff */
[-C--:B------:R-:W-:Y:S01]  /*75d0*/  IMAD R15, R34, R40.reuse, R15 ;  /* 0x00000028220f7224 */ /* 0x080fe200078e020f */
[----:B------:R-:W-:Y:S01]  /*75e0*/  SHF.R.S32.HI R5, RZ, 0x18, R5 ;  /* 0x00000018ff057819 */ /* 0x000fe20000011405 */
[-C--:B------:R-:W-:Y:S01]  /*75f0*/  IMAD R12, R3, R40.reuse, R12 ;  /* 0x00000028030c7224 */ /* 0x080fe200078e020c */
[----:B------:R-:W-:Y:S01]  /*7600*/  SHF.R.S32.HI R7, RZ, 0x18, R7 ;  /* 0x00000018ff077819 */ /* 0x000fe20000011407 */
[----:B------:R-:W-:Y:S01]  /*7610*/  IMAD R13, R6, R40, R13 ;  /* 0x00000028060d7224 */ /* 0x000fe200078e020d */
[----:B------:R-:W-:Y:S01]  /*7620*/  I2IP.S8.S32.SAT R15, R15, R10, RZ ;  /* 0x0000000a0f0f7239 */ /* 0x000fe200000014ff */
[----:B------:R-:W-:Y:S01]  /*7630*/  IMAD R19, R38, R19, RZ ;  /* 0x0000001326137224 */ /* 0x000fe200078e02ff */
[----:B------:R-:W-:Y:S01]  /*7640*/  SHF.R.S32.HI R10, RZ, 0x18, R51 ;  /* 0x00000018ff0a7819 */ /* 0x000fe20000011433 */
[----:B------:R-:W-:Y:S01]  /*7650*/  IMAD R14, R7, R40, R14 ;  /* 0x00000028070e7224 */ /* 0x000fe200078e020e */
[----:B------:R-:W-:Y:S01]  /*7660*/  PRMT R3, R44, 0x8880, RZ ;  /* 0x000088802c037816 */ /* 0x000fe200000000ff */
[----:B------:R-:W-:Y:S01]  /*7670*/  IMAD R23, R38, R23, RZ ;  /* 0x0000001726177224 */ /* 0x000fe200078e02ff */
[----:B------:R-:W-:Y:S01]  /*7680*/  I2IP.S8.S32.SAT R58, R9, R8, R15 ;  /* 0x00000008093a7239 */ /* 0x000fe2000000140f */
[-C--:B------:R-:W-:Y:S02]  /*7690*/  IMAD R19, R10, R40.reuse, R19 ;  /* 0x000000280a137224 */ /* 0x080fe400078e0213 */
[-C--:B------:R-:W-:Y:S01]  /*76a0*/  IMAD R16, R3, R40.reuse, R16 ;  /* 0x0000002803107224 */ /* 0x080fe200078e0210 */
[----:B------:R-:W-:Y:S01]  /*76b0*/  SHF.R.S32.HI R3, RZ, 0x18, R44 ;  /* 0x00000018ff037819 */ /* 0x000fe2000001142c */
[----:B------:R-:W-:Y:S01]  /*76c0*/  IMAD R17, R0, R40, R17 ;  /* 0x0000002800117224 */ /* 0x000fe200078e0211 */
[----:B------:R-:W-:Y:S01]  /*76d0*/  I2IP.S8.S32.SAT R14, R19, R14, RZ ;  /* 0x0000000e130e7239 */ /* 0x000fe200000014ff */
[----:B------:R-:W-:Y:S02]  /*76e0*/  IMAD.SHL.U32 R0, R45, 0x100, RZ ;  /* 0x000001002d007824 */ /* 0x000fe400078e00ff */
[-C--:B------:R-:W-:Y:S01]  /*76f0*/  IMAD R18, R2, R40.reuse, R18 ;  /* 0x0000002802127224 */ /* 0x080fe200078e0212 */
[----:B------:R-:W-:Y:S01]  /*7700*/  SHF.R.S32.HI R2, RZ, 0x18, R45 ;  /* 0x00000018ff027819 */ /* 0x000fe2000001142d */
[-C--:B------:R-:W-:Y:S01]  /*7710*/  IMAD R23, R3, R40.reuse, R23 ;  /* 0x0000002803177224 */ /* 0x080fe200078e0217 */
[----:B------:R-:W-:Y:S01]  /*7720*/  SHF.R.S32.HI R0, RZ, 0x18, R0 ;  /* 0x00000018ff007819 */ /* 0x000fe20000011400 */
[-C--:B------:R-:W-:Y:S01]  /*7730*/  IMAD R20, R4, R40.reuse, R20 ;  /* 0x0000002804147224 */ /* 0x080fe200078e0214 */
[C---:B------:R-:W-:Y:S01]  /*7740*/  SHF.L.U32 R4, R46.reuse, 0x10, RZ ;  /* 0x000000102e047819 */ /* 0x040fe200000006ff */
[-C--:B------:R-:W-:Y:S01]  /*7750*/  IMAD R21, R5, R40.reuse, R21 ;  /* 0x0000002805157224 */ /* 0x080fe200078e0215 */
[----:B------:R-:W-:Y:S01]  /*7760*/  PRMT R3, R46, 0x8880, RZ ;  /* 0x000088802e037816 */ /* 0x000fe200000000ff */
[----:B------:R-:W-:Y:S01]  /*7770*/  IMAD R27, R38, R27, RZ ;  /* 0x0000001b261b7224 */ /* 0x000fe200078e02ff */
[----:B------:R-:W-:Y:S01]  /*7780*/  SHF.L.U32 R5, R46, 0x8, RZ ;  /* 0x000000082e057819 */ /* 0x000fe200000006ff */
[-C--:B------:R-:W-:Y:S01]  /*7790*/  IMAD R22, R0, R40.reuse, R22 ;  /* 0x0000002800167224 */ /* 0x080fe200078e0216 */
[----:B------:R-:W-:Y:S01]  /*77a0*/  SHF.R.S32.HI R4, RZ, 0x18, R4 ;  /* 0x00000018ff047819 */ /* 0x000fe20000011404 */
[-C--:B------:R-:W-:Y:S01]  /*77b0*/  IMAD R27, R2, R40.reuse, R27 ;  /* 0x00000028021b7224 */ /* 0x080fe200078e021b */
[----:B------:R-:W-:Y:S01]  /*77c0*/  SHF.R.S32.HI R5, RZ, 0x18, R5 ;  /* 0x00000018ff057819 */ /* 0x000fe20000011405 */
[-C--:B------:R-:W-:Y:S01]  /*77d0*/  IMAD R24, R3, R40.reuse, R24 ;  /* 0x0000002803187224 */ /* 0x080fe200078e0218 */
[C---:B------:R-:W-:Y:S01]  /*77e0*/  SHF.L.U32 R3, R47.reuse, 0x10, RZ ;  /* 0x000000102f037819 */ /* 0x040fe200000006ff */
[-C--:B------:R-:W-:Y:S01]  /*77f0*/  IMAD R25, R4, R40.reuse, R25 ;  /* 0x0000002804197224 */ /* 0x080fe200078e0219 */
[----:B------:R-:W-:Y:S01]  /*7800*/  SHF.R.S32.HI R0, RZ, 0x18, R46 ;  /* 0x00000018ff007819 */ /* 0x000fe2000001142e */
[----:B------:R-:W-:Y:S01]  /*7810*/  IMAD R31, R38, R31, RZ ;  /* 0x0000001f261f7224 */ /* 0x000fe200078e02ff */
[----:B------:R-:W-:Y:S01]  /*7820*/  PRMT R2, R47, 0x8880, RZ ;  /* 0x000088802f027816 */ /* 0x000fe200000000ff */
[-C--:B------:R-:W-:Y:S01]  /*7830*/  IMAD R26, R5, R40.reuse, R26 ;  /* 0x00000028051a7224 */ /* 0x080fe200078e021a */
[----:B------:R-:W-:Y:S01]  /*7840*/  SHF.L.U32 R4, R47, 0x8, RZ ;  /* 0x000000082f047819 */ /* 0x000fe200000006ff */
[-C--:B------:R-:W-:Y:S01]  /*7850*/  IMAD R31, R0, R40.reuse, R31 ;  /* 0x00000028001f7224 */ /* 0x080fe200078e021f */
[----:B------:R-:W-:Y:S01]  /*7860*/  SHF.R.S32.HI R3, RZ, 0x18, R3 ;  /* 0x00000018ff037819 */ /* 0x000fe20000011403 */
[-C--:B------:R-:W-:Y:S01]  /*7870*/  IMAD R28, R2, R40.reuse, R28 ;  /* 0x00000028021c7224 */ /* 0x080fe200078e021c */
[----:B------:R-:W-:Y:S01]  /*7880*/  SHF.R.S32.HI R4, RZ, 0x18, R4 ;  /* 0x00000018ff047819 */ /* 0x000fe20000011404 */
[----:B------:R-:W-:Y:S01]  /*7890*/  IMAD R35, R38, R35, RZ ;  /* 0x0000002326237224 */ /* 0x000fe200078e02ff */
[----:B------:R-:W-:Y:S01]  /*78a0*/  SHF.R.S32.HI R5, RZ, 0x18, R47 ;  /* 0x00000018ff057819 */ /* 0x000fe2000001142f */
[----:B------:R-:W-:Y:S01]  /*78b0*/  IMAD R29, R3, R40, R29 ;  /* 0x00000028031d7224 */ /* 0x000fe200078e021d */
[----:B------:R-:W-:Y:S01]  /*78c0*/  I2IP.S8.S32.SAT R59, R13, R12, R14 ;  /* 0x0000000c0d3b7239 */ /* 0x000fe2000000140e */
[----:B------:R-:W-:Y:S01]  /*78d0*/  IMAD R30, R4, R40, R30 ;  /* 0x00000028041e7224 */ /* 0x000fe200078e021e */
[----:B------:R-:W-:Y:S01]  /*78e0*/  I2IP.S8.S32.SAT R18, R23, R18, RZ ;  /* 0x0000001217127239 */ /* 0x000fe200000014ff */
[----:B------:R-:W-:Y:S01]  /*78f0*/  IMAD R35, R5, R40, R35 ;  /* 0x0000002805237224 */ /* 0x000fe200078e0223 */
[----:B------:R-:W-:Y:S01]  /*7900*/  I2IP.S8.S32.SAT R22, R27, R22, RZ ;  /* 0x000000161b167239 */ /* 0x000fe200000014ff */
[----:B------:R1:W-:Y:S01]  /*7910*/  STS.128 [R69+UR44+0x5200], R56 ;  /* 0x0052003845007988 */ /* 0x0003e20008000c2c */
[----:B------:R-:W-:Y:S02]  /*7920*/  I2IP.S8.S32.SAT R26, R31, R26, RZ ;  /* 0x0000001a1f1a7239 */ /* 0x000fe400000014ff */
[----:B------:R-:W-:Y:S02]  /*7930*/  I2IP.S8.S32.SAT R19, R35, R30, RZ ;  /* 0x0000001e23137239 */ /* 0x000fe400000014ff */
[----:B------:R-:W-:Y:S02]  /*7940*/  I2IP.S8.S32.SAT R16, R17, R16, R18 ;  /* 0x0000001011107239 */ /* 0x000fe40000001412 */
[----:B------:R-:W-:Y:S02]  /*7950*/  I2IP.S8.S32.SAT R17, R21, R20, R22 ;  /* 0x0000001415117239 */ /* 0x000fe40000001416 */
        /* <DEDUP_REMOVED lines=13> */
[----:B------:R-:W-:Y:S02]  /*7a30*/  UIADD3 UR4, UP0, UPT, UR62, 0x680, URZ ;  /* 0x000006803e047890 */ /* 0x000fe4000ff1e0ff */
[----:B------:R-:W-:Y:S02]  /*7a40*/  UIADD3 UR9, UPT, UPT, UR49, 0x40, URZ ;  /* 0x0000004031097890 */ /* 0x000fe4000fffe0ff */
[----:B------:R-:W-:Y:S02]  /*7a50*/  UIADD3 UR8, UPT, UPT, UR44, 0x5200, URZ ;  /* 0x000052002c087890 */ /* 0x000fe4000fffe0ff */
[----:B------:R-:W-:Y:S01]  /*7a60*/  UIADD3.X UR5, UPT, UPT, URZ, UR63, URZ, UP0, !UPT ;  /* 0x0000003fff057290 */ /* 0x000fe200087fe4ff */
[----:B------:R-:W-:Y:S01]  /*7a70*/  UMOV UR10, UR50 ;  /* 0x00000032000a7c82 */ /* 0x000fe20008000000 */
[----:B------:R-:W-:Y:S07]  /*7a80*/  UMOV UR11, UR36 ;  /* 0x00000024000b7c82 */ /* 0x000fee0008000000 */
[----:B------:R2:W-:Y:S01]  /*7a90*/  UTMASTG.3D [UR8], [UR4] ;  /* 0x00000008040073b5 */ /* 0x0005e20008010000 */
[----:B------:R0:W-:Y:S01]  /*7aa0*/  UTMACMDFLUSH ;  /* 0x00000000000079b7 */ /* 0x0001e20000000000 */
[----:B--2---:R-:W-:Y:S04]  /*7ab0*/  DEPBAR.LE SB0, 0x1 ;  /* 0x000080400000791a */ /* 0x004fe80000000000 */
.L_x_115:
[----:B------:R-:W-:Y:S05]  /*7ac0*/  BSYNC.RECONVERGENT B0 ;  /* 0x0000000000007941 */ /* 0x000fea0003800200 */
.L_x_114:
        /* <DEDUP_REMOVED lines=14> */
.L_x_119:
[----:B------:R-:W-:Y:S05]  /*7bb0*/  BSYNC B0 ;  /* 0x0000000000007941 */ /* 0x000fea0003800000 */
.L_x_118:
[----:B------:R-:W-:Y:S01]  /*7bc0*/  ISETP.NE.AND P0, PT, R54, RZ, PT ;  /* 0x000000ff3600720c */ /* 0x000fe20003f05270 */
[----:B------:R-:W-:Y:S11]  /*7bd0*/  VIADD R82, R82, 0x1 ;  /* 0x0000000152527836 */ /* 0x000ff60000000000 */
[----:B------:R-:W-:Y:S01]  /*7be0*/  @!UPT UIADD3 URZ, UPT, UPT, URZ, URZ, URZ ;  /* 0x000000fffffff290 */ /* 0x000fe2000fffe0ff */
[----:B------:R3:W4:Y:S04]  /*7bf0*/  @P0 LDS.128 R44, [R2+0x210] ;  /* 0x00021000022c0984 */ /* 0x0007280000000c00 */
[----:B------:R1:W1:Y:S01]  /*7c00*/  @P0 LDS.128 R48, [R3+0x200] ;  /* 0x0002000003300984 */ /* 0x0002620000000c00 */
        /* <DEDUP_REMOVED lines=8> */
[----:B---3--:R-:W-:Y:S02]  /*7c90*/  VIADD R2, R0, 0x70 ;  /* 0x0000007000027836 */ /* 0x008fe40000000000 */
[----:B--2---:R-:W-:Y:S05]  /*7ca0*/  IMAD.U32 R0, RZ, RZ, UR45 ;  /* 0x0000002dff007e24 */ /* 0x004fea000f8e00ff */
[----:B------:R-:W-:Y:S04]  /*7cb0*/  PRMT R0, R0, 0x654, R2 ;  /* 0x0000065400007816 */ /* 0x000fe80000000002 */
[----:B-----5:R2:W-:Y:S02]  /*7cc0*/  SYNCS.ARRIVE.TRANS64.RED.A1T0 RZ, [R0+URZ], RZ ;  /* 0x000000ff00ff79a7 */ /* 0x0205e400081004ff */
[----:B--2---:R-:W-:Y:S04]  /*7cd0*/  SEL R0, RZ, 0x1, P0 ;  /* 0x00000001ff007807 */ /* 0x004fe80000000000 */
[----:B-1--4-:R-:W-:Y:S02]  /*7ce0*/  LOP3.LUT R81, R81, R0, RZ, 0x3c, !PT ;  /* 0x0000000051517212 */ /* 0x012fe400078e3cff */
.L_x_117:
[----:B------:R-:W-:Y:S05]  /*7cf0*/  BSYNC B1 ;  /* 0x0000000000017941 */ /* 0x000fea0003800000 */
.L_x_116:
        /* <DEDUP_REMOVED lines=21> */
.L_x_121:
        /* <DEDUP_REMOVED lines=36> */
[----:B------:R-:W-:Y:S01]  /*8090*/  SHF.L.U32 R0, R44, 0x10, RZ ;  /* 0x000000102c007819 */ /* 0x000fe200000006ff */
        /* <DEDUP_REMOVED lines=110> */
[----:B------:R-:W-:Y:S02]  /*8780*/  UIADD3 UR4, UPT, UPT, UR44, 0x4200, URZ ;  /* 0x000042002c047890 */ /* 0x000fe4000fffe0ff */
[----:B------:R-:W-:Y:S01]  /*8790*/  UIADD3 UR9, UPT, UPT, UR49, 0x80, URZ ;  /* 0x0000008031097890 */ /* 0x000fe2000fffe0ff */
[----:B------:R-:W-:Y:S01]  /*87a0*/  UMOV UR10, UR50 ;  /* 0x00000032000a7c82 */ /* 0x000fe20008000000 */
[----:B------:R-:W-:Y:S02]  /*87b0*/  UMOV UR11, UR36 ;  /* 0x00000024000b7c82 */ /* 0x000fe40008000000 */
        /* <DEDUP_REMOVED lines=8> */
.L_x_123:
[----:B------:R-:W-:Y:S05]  /*8840*/  BSYNC.RECONVERGENT B0 ;  /* 0x0000000000007941 */ /* 0x000fea0003800200 */
.L_x_122:
        /* <DEDUP_REMOVED lines=14> */
.L_x_127:
[----:B------:R-:W-:Y:S05]  /*8930*/  BSYNC B0 ;  /* 0x0000000000007941 */ /* 0x000fea0003800000 */
.L_x_126:
        /* <DEDUP_REMOVED lines=18> */
.L_x_125:
[----:B------:R-:W-:Y:S05]  /*8a60*/  BSYNC B1 ;  /* 0x0000000000017941 */ /* 0x000fea0003800000 */
.L_x_124:
        /* <DEDUP_REMOVED lines=21> */
.L_x_129:
[----:B------:R-:W-:Y:S01]  /*8bc0*/  ISETP.NE.AND P0, PT, R87, RZ, PT ;  /* 0x000000ff5700720c */ /* 0x000fe20003f05270 */
[----:B------:R-:W-:Y:S05]  /*8bd0*/  WARPSYNC.ALL ;  /* 0x0000000000007948 */ /* 0x000fea0003800000 */
[----:B------:R-:W-:Y:S01]  /*8be0*/  IMAD.SHL.U32 R66, R49, 0x100, RZ ;  /* 0x0000010031427824 */ /* 0x000fe200078e00ff */
[----:B------:R-:W-:Y:S01]  /*8bf0*/  R2UR UR4, R39 ;  /* 0x00000000270472ca */ /* 0x000fe200000e0000 */
[----:B------:R-:W-:Y:S01]  /*8c00*/  IMAD.SHL.U32 R60, R51, 0x100, RZ ;  /* 0x00000100333c7824 */ /* 0x000fe200078e00ff */
[C---:B------:R-:W-:Y:S01]  /*8c10*/  SHF.L.U32 R2, R48.reuse, 0x10, RZ ;  /* 0x0000001030027819 */ /* 0x040fe200000006ff */
[----:B----4-:R-:W-:Y:S01]  /*8c20*/  IMAD.SHL.U32 R54, R45, 0x100, RZ ;  /* 0x000001002d367824 */ /* 0x010fe200078e00ff */
[C---:B------:R-:W-:Y:S01]  /*8c30*/  PRMT R0, R48.reuse, 0x8880, RZ ;  /* 0x0000888030007816 */ /* 0x040fe200000000ff */
[----:B------:R-:W-:Y:S01]  /*8c40*/  BSSY.RECONVERGENT B0, `(.L_x_130) ;  /* 0x000009e000007945 */ /* 0x000fe20003800200 */
[----:B------:R-:W-:Y:S02]  /*8c50*/  SHF.L.U32 R3, R48, 0x8, RZ ;  /* 0x0000000830037819 */ /* 0x000fe400000006ff */
[----:B------:R-:W-:Y:S02]  /*8c60*/  SHF.R.S32.HI R2, RZ, 0x18, R2 ;  /* 0x00000018ff027819 */ /* 0x000fe40000011402 */
[----:B------:R-:W-:Y:S02]  /*8c70*/  PRMT R68, R49, 0x8880, RZ ;  /* 0x0000888031447816 */ /* 0x000fe400000000ff */
[----:B------:R-:W-:Y:S01]  /*8c80*/  SHF.R.S32.HI R3, RZ, 0x18, R3 ;  /* 0x00000018ff037819 */ /* 0x000fe20000011403 */
[----:B-1----:R-:W-:Y:S01]  /*8c90*/  LDTM.16dp32bit_t0_t15.x32 R4, tmem[UR4+0xc0] ;  /* 0x0000c004000479ee */ /* 0x002fe20008a80000 */
[----:B------:R-:W1:Y:S01]  /*8ca0*/  LDTM.16dp32bit_t16_t31.x32 R4, tmem[UR4+0xe0] ;  /* 0x0000e004000479ee */ /* 0x000e620008aa0000 */
[----:B------:R-:W-:Y:S01]  /*8cb0*/  NOP ;  /* 0x0000000000007918 */ /* 0x000fe20000000000 */
[----:B------:R-:W-:Y:S02]  /*8cc0*/  SHF.L.U32 R63, R50, 0x8, RZ ;  /* 0x00000008323f7819 */ /* 0x000fe400000006ff */
[C---:B------:R-:W-:Y:S02]  /*8cd0*/  PRMT R62, R51.reuse, 0x8880, RZ ;  /* 0x00008880333e7816 */ /* 0x040fe400000000ff */
[----:B------:R-:W-:Y:S02]  /*8ce0*/  SHF.L.U32 R61, R51, 0x10, RZ ;  /* 0x00000010333d7819 */ /* 0x000fe400000006ff */
[----:B------:R-:W-:Y:S02]  /*8cf0*/  R2UR UR5, R52 ;  /* 0x00000000340572ca */ /* 0x000fe400000e0000 */
[----:B------:R-:W-:Y:S01]  /*8d00*/  SHF.R.S32.HI R39, RZ, 0x18, R48 ;  /* 0x00000018ff277819 */ /* 0x000fe20000011430 */
[----:B------:R-:W-:Y:S01]  /*8d10*/  IMAD.SHL.U32 R48, R47, 0x100, RZ ;  /* 0x000001002f307824 */ /* 0x000fe200078e00ff */
[----:B------:R-:W-:Y:S02]  /*8d20*/  SHF.L.U32 R67, R49, 0x10, RZ ;  /* 0x0000001031437819 */ /* 0x000fe400000006ff */
[C---:B------:R-:W-:Y:S02]  /*8d30*/  PRMT R65, R50.reuse, 0x8880, RZ ;  /* 0x0000888032417816 */ /* 0x040fe400000000ff */
[----:B------:R-:W-:Y:S02]  /*8d40*/  SHF.R.S32.HI R41, RZ, 0x18, R49 ;  /* 0x00000018ff297819 */ /* 0x000fe40000011431 */
[----:B------:R-:W-:Y:S02]  /*8d50*/  SHF.L.U32 R64, R50, 0x10, RZ ;  /* 0x0000001032407819 */ /* 0x000fe400000006ff */
[----:B------:R-:W-:Y:S01]  /*8d60*/  SHF.R.S32.HI R42, RZ, 0x18, R50 ;  /* 0x00000018ff2a7819 */ /* 0x000fe20000011432 */
[----:B------:R-:W-:Y:S01]  /*8d70*/  UIADD3 UR4, UPT, UPT, UR5, 0xe0, URZ ;  /* 0x000000e005047890 */ /* 0x000fe2000fffe0ff */
[----:B------:R-:W-:Y:S01]  /*8d80*/  PRMT R59, R44, 0x8880, RZ ;  /* 0x000088802c3b7816 */ /* 0x000fe200000000ff */
[C---:B-1----:R-:W-:Y:S02]  /*8d90*/  IMAD R4, R38.reuse, R4, RZ ;  /* 0x0000000426047224 */ /* 0x042fe400078e02ff */
[----:B------:R-:W-:Y:S01]  /*8da0*/  UPRMT UR4, UR45, 0x654, UR4 ;  /* 0x000006542d047896 */ /* 0x000fe20008000004 */
[C---:B------:R-:W-:Y:S01]  /*8db0*/  IMAD R5, R38.reuse, R5, RZ ;  /* 0x0000000526057224 */ /* 0x040fe200078e02ff */
[----:B------:R-:W-:Y:S01]  /*8dc0*/  SHF.R.S32.HI R43, RZ, 0x18, R51 ;  /* 0x00000018ff2b7819 */ /* 0x000fe20000011433 */
[----:B------:R-:W-:Y:S01]  /*8dd0*/  IMAD R6, R38, R6, RZ ;  /* 0x0000000626067224 */ /* 0x000fe200078e02ff */
[----:B------:R-:W-:Y:S01]  /*8de0*/  SHF.L.U32 R51, R46, 0x8, RZ ;  /* 0x000000082e337819 */ /* 0x000fe200000006ff */
[----:B------:R-:W-:Y:S01]  /*8df0*/  IMAD R4, R0, R40, R4 ;  /* 0x0000002800047224 */ /* 0x000fe200078e0204 */
[----:B------:R-:W-:Y:S01]  /*8e00*/  MOV R0, R68 ;  /* 0x0000004400007202 */ /* 0x000fe20000000f00 */
[----:B------:R-:W-:Y:S01]  /*8e10*/  IMAD R7, R38, R7, RZ ;  /* 0x0000000726077224 */ /* 0x000fe200078e02ff */
[----:B------:R-:W-:Y:S01]  /*8e20*/  SHF.L.U32 R58, R44, 0x10, RZ ;  /* 0x000000102c3a7819 */ /* 0x000fe200000006ff */
[-C--:B------:R-:W-:Y:S01]  /*8e30*/  IMAD R5, R2, R40.reuse, R5 ;  /* 0x0000002802057224 */ /* 0x080fe200078e0205 */
[----:B------:R-:W-:Y:S01]  /*8e40*/  SYNCS.ARRIVE.TRANS64.RED.A1T0 RZ, [UR4], RZ ;  /* 0x000000ffffff79a7 */ /* 0x000fe20008100404 */
[----:B------:R-:W-:Y:S01]  /*8e50*/  IMAD R6, R3, R40, R6 ;  /* 0x0000002803067224 */ /* 0x000fe200078e0206 */
[----:B------:R-:W-:Y:S01]  /*8e60*/  SHF.R.S32.HI R2, RZ, 0x18, R67 ;  /* 0x00000018ff027819 */ /* 0x000fe20000011443 */
[C---:B------:R-:W-:Y:S01]  /*8e70*/  IMAD R8, R38.reuse, R8, RZ ;  /* 0x0000000826087224 */ /* 0x040fe200078e02ff */
[----:B------:R-:W-:Y:S01]  /*8e80*/  SHF.R.S32.HI R3, RZ, 0x18, R66 ;  /* 0x00000018ff037819 */ /* 0x000fe20000011442 */
[-C--:B------:R-:W-:Y:S01]  /*8e90*/  IMAD R7, R39, R40.reuse, R7 ;  /* 0x0000002827077224 */ /* 0x080fe200078e0207 */
[----:B------:R-:W-:Y:S01]  /*8ea0*/  MOV R39, R65 ;  /* 0x0000004100277202 */ /* 0x000fe20000000f00 */
[----:B------:R-:W-:Y:S01]  /*8eb0*/  IMAD R9, R38, R9, RZ ;  /* 0x0000000926097224 */ /* 0x000fe200078e02ff */
[C---:B------:R-:W-:Y:S01]  /*8ec0*/  PRMT R56, R45.reuse, 0x8880, RZ ;  /* 0x000088802d387816 */ /* 0x040fe200000000ff */
[----:B------:R-:W-:Y:S01]  /*8ed0*/  IMAD R8, R0, R40, R8 ;  /* 0x0000002800087224 */ /* 0x000fe200078e0208 */
[----:B------:R-:W-:Y:S01]  /*8ee0*/  SHF.L.U32 R55, R45, 0x10, RZ ;  /* 0x000000102d377819 */ /* 0x000fe200000006ff */
[----:B------:R-:W-:Y:S01]  /*8ef0*/  IMAD R10, R38, R10, RZ ;  /* 0x0000000a260a7224 */ /* 0x000fe200078e02ff */
[----:B------:R-:W-:Y:S01]  /*8f00*/  PRMT R53, R46, 0x8880, RZ ;  /* 0x000088802e357816 */ /* 0x000fe200000000ff */
[----:B------:R-:W-:Y:S01]  /*8f10*/  IMAD R9, R2, R40, R9 ;  /* 0x0000002802097224 */ /* 0x000fe200078e0209 */
[----:B------:R-:W-:Y:S01]  /*8f20*/  SHF.R.S32.HI R45, RZ, 0x18, R45 ;  /* 0x00000018ff2d7819 */ /* 0x000fe2000001142d */
[----:B------:R-:W-:Y:S01]  /*8f30*/  IMAD R0, R38, R20, RZ ;  /* 0x0000001426007224 */ /* 0x000fe200078e02ff */
[----:B------:R-:W-:Y:S01]  /*8f40*/  SHF.L.U32 R52, R46, 0x10, RZ ;  /* 0x000000102e347819 */ /* 0x000fe200000006ff */
[C---:B------:R-:W-:Y:S01]  /*8f50*/  IMAD R11, R38.reuse, R11, RZ ;  /* 0x0000000b260b7224 */ /* 0x040fe200078e02ff */
[C---:B------:R-:W-:Y:S01]  /*8f60*/  PRMT R50, R47.reuse, 0x8880, RZ ;  /* 0x000088802f327816 */ /* 0x040fe200000000ff */
[C---:B------:R-:W-:Y:S01]  /*8f70*/  IMAD R2, R38.reuse, R21, RZ ;  /* 0x0000001526027224 */ /* 0x040fe200078e02ff */
[----:B------:R-:W-:Y:S01]  /*8f80*/  SHF.R.S32.HI R46, RZ, 0x18, R46 ;  /* 0x00000018ff2e7819 */ /* 0x000fe2000001142e */
[C---:B------:R-:W-:Y:S01]  /*8f90*/  IMAD R20, R38.reuse, R24, RZ ;  /* 0x0000001826147224 */ /* 0x040fe200078e02ff */
[----:B------:R-:W-:Y:S01]  /*8fa0*/  SHF.L.U32 R49, R47, 0x10, RZ ;  /* 0x000000102f317819 */ /* 0x000fe200000006ff */
[C---:B------:R-:W-:Y:S01]  /*8fb0*/  IMAD R21, R38.reuse, R25, RZ ;  /* 0x0000001926157224 */ /* 0x040fe200078e02ff */
[----:B------:R-:W-:Y:S01]  /*8fc0*/  SHF.R.S32.HI R47, RZ, 0x18, R47 ;  /* 0x00000018ff2f7819 */ /* 0x000fe2000001142f */
[----:B------:R-:W-:Y:S01]  /*8fd0*/  IMAD R24, R38, R28, RZ ;  /* 0x0000001c26187224 */ /* 0x000fe200078e02ff */
[----:B------:R-:W-:Y:S01]  /*8fe0*/  SHF.L.U32 R57, R44, 0x8, RZ ;  /* 0x000000082c397819 */ /* 0x000fe200000006ff */
[----:B------:R-:W-:Y:S01]  /*8ff0*/  IMAD R10, R3, R40, R10 ;  /* 0x00000028030a7224 */ /* 0x000fe200078e020a */
[----:B------:R-:W-:Y:S01]  /*9000*/  SHF.R.S32.HI R44, RZ, 0x18, R44 ;  /* 0x00000018ff2c7819 */ /* 0x000fe2000001142c */
[----:B------:R-:W-:Y:S01]  /*9010*/  IMAD R12, R38, R12, RZ ;  /* 0x0000000c260c7224 */ /* 0x000fe200078e02ff */
[----:B------:R-:W-:Y:S01]  /*9020*/  IADD3 R36, PT, PT, R36, 0x1, RZ ;  /* 0x0000000124247810 */ /* 0x000fe20007ffe0ff */
[C---:B------:R-:W-:Y:S02]  /*9030*/  IMAD R25, R38.reuse, R29, RZ ;  /* 0x0000001d26197224 */ /* 0x040fe400078e02ff */
[C---:B------:R-:W-:Y:S01]  /*9040*/  IMAD R28, R38.reuse, R32, RZ ;  /* 0x00000020261c7224 */ /* 0x040fe200078e02ff */
[----:B------:R-:W-:Y:S01]  /*9050*/  SHF.R.S32.HI R32, RZ, 0x18, R64 ;  /* 0x00000018ff207819 */ /* 0x000fe20000011440 */
[C---:B------:R-:W-:Y:S01]  /*9060*/  IMAD R29, R38.reuse, R33, RZ ;  /* 0x00000021261d7224 */ /* 0x040fe200078e02ff */
[----:B------:R-:W-:Y:S01]  /*9070*/  I2IP.S8.S32.SAT R33, R7, R6, RZ ;  /* 0x0000000607217239 */ /* 0x000fe200000014ff */
[----:B------:R-:W-:Y:S01]  /*9080*/  IMAD R11, R41, R40, R11 ;  /* 0x00000028290b7224 */ /* 0x000fe200078e020b */
[----:B------:R-:W-:Y:S01]  /*9090*/  SHF.R.S32.HI R6, RZ, 0x18, R63 ;  /* 0x00000018ff067819 */ /* 0x000fe2000001143f */
[C---:B------:R-:W-:Y:S01]  /*90a0*/  IMAD R13, R38.reuse, R13, RZ ;  /* 0x0000000d260d7224 */ /* 0x040fe200078e02ff */
[----:B------:R-:W-:Y:S01]  /*90b0*/  MOV R7, R62 ;  /* 0x0000003e00077202 */ /* 0x000fe20000000f00 */
[C---:B------:R-:W-:Y:S02]  /*90c0*/  IMAD R14, R38.reuse, R14, RZ ;  /* 0x0000000e260e7224 */ /* 0x040fe400078e02ff */
[C---:B------:R-:W-:Y:S02]  /*90d0*/  IMAD R3, R38.reuse, R22, RZ ;  /* 0x0000001626037224 */ /* 0x040fe400078e02ff */
[----:B------:R-:W-:Y:S02]  /*90e0*/  IMAD R12, R39, R40, R12 ;  /* 0x00000028270c7224 */ /* 0x000fe400078e020c */
[C---:B------:R-:W-:Y:S02]  /*90f0*/  IMAD R22, R38.reuse, R26, RZ ;  /* 0x0000001a26167224 */ /* 0x040fe400078e02ff */
[C---:B------:R-:W-:Y:S02]  /*9100*/  IMAD R15, R38.reuse, R15, RZ ;  /* 0x0000000f260f7224 */ /* 0x040fe400078e02ff */
[----:B------:R-:W-:Y:S02]  /*9110*/  IMAD R26, R38, R30, RZ ;  /* 0x0000001e261a7224 */ /* 0x000fe400078e02ff */
[----:B------:R-:W-:Y:S02]  /*9120*/  IMAD R13, R32, R40, R13 ;  /* 0x00000028200d7224 */ /* 0x000fe400078e020d */
[C---:B------:R-:W-:Y:S01]  /*9130*/  IMAD R30, R38.reuse, R34, RZ ;  /* 0x00000022261e7224 */ /* 0x040fe200078e02ff */
[----:B------:R-:W-:Y:S01]  /*9140*/  I2IP.S8.S32.SAT R34, R11, R10, RZ ;  /* 0x0000000a0b227239 */ /* 0x000fe200000014ff */
[----:B------:R-:W-:Y:S01]  /*9150*/  IMAD R16, R38, R16, RZ ;  /* 0x0000001026107224 */ /* 0x000fe200078e02ff */
[----:B------:R-:W-:Y:S01]  /*9160*/  SHF.R.S32.HI R10, RZ, 0x18, R61 ;  /* 0x00000018ff0a7819 */ /* 0x000fe2000001143d */
[----:B------:R-:W-:Y:S01]  /*9170*/  IMAD R14, R6, R40, R14 ;  /* 0x00000028060e7224 */ /* 0x000fe200078e020e */
[----:B------:R-:W-:Y:S01]  /*9180*/  I2IP.S8.S32.SAT R61, R9, R8, R34 ;  /* 0x00000008093d7239 */ /* 0x000fe20000001422 */
[----:B------:R-:W-:Y:S01]  /*9190*/  IMAD R17, R38, R17, RZ ;  /* 0x0000001126117224 */ /* 0x000fe200078e02ff */
[----:B------:R-:W-:Y:S01]  /*91a0*/  SHF.R.S32.HI R11, RZ, 0x18, R60 ;  /* 0x00000018ff0b7819 */ /* 0x000fe2000001143c */
[----:B------:R-:W-:Y:S01]  /*91b0*/  IMAD R15, R42, R40, R15 ;  /* 0x000000282a0f7224 */ /* 0x000fe200078e020f */
[----:B------:R-:W-:Y:S01]  /*91c0*/  I2IP.S8.S32.SAT R60, R5, R4, R33 ;  /* 0x00000004053c7239 */ /* 0x000fe20000001421 */
[C---:B------:R-:W-:Y:S01]  /*91d0*/  IMAD R18, R38.reuse, R18, RZ ;  /* 0x0000001226127224 */ /* 0x040fe200078e02ff */
[----:B------:R-:W-:Y:S01]  /*91e0*/  SHF.R.S32.HI R5, RZ, 0x18, R58 ;  /* 0x00000018ff057819 */ /* 0x000fe2000001143a */
[----:B------:R-:W-:Y:S01]  /*91f0*/  IMAD R16, R7, R40, R16 ;  /* 0x0000002807107224 */ /* 0x000fe200078e0210 */
[----:B------:R-:W-:Y:S01]  /*9200*/  I2IP.S8.S32.SAT R14, R15, R14, RZ ;  /* 0x0000000e0f0e7239 */ /* 0x000fe200000014ff */
[----:B------:R-:W-:Y:S01]  /*9210*/  IMAD R19, R38, R19, RZ ;  /* 0x0000001326137224 */ /* 0x000fe200078e02ff */
[----:B------:R-:W-:Y:S01]  /*9220*/  SHF.R.S32.HI R7, RZ, 0x18, R48 ;  /* 0x00000018ff077819 */ /* 0x000fe20000011430 */
[----:B------:R-:W-:Y:S01]  /*9230*/  IMAD R17, R10, R40, R17 ;  /* 0x000000280a117224 */ /* 0x000fe200078e0211 */
[----:B------:R-:W-:Y:S01]  /*9240*/  I2IP.S8.S32.SAT R62, R13, R12, R14 ;  /* 0x0000000c0d3e7239 */ /* 0x000fe2000000140e */
[-C--:B------:R-:W-:Y:S01]  /*9250*/  IMAD R18, R11, R40.reuse, R18 ;  /* 0x000000280b127224 */ /* 0x080fe200078e0212 */
[----:B------:R-:W-:Y:S01]  /*9260*/  SHF.R.S32.HI R6, RZ, 0x18, R57 ;  /* 0x00000018ff067819 */ /* 0x000fe20000011439 */
[----:B------:R-:W-:Y:S02]  /*9270*/  IMAD.MOV.U32 R4, RZ, RZ, R59 ;  /* 0x000000ffff047224 */ /* 0x000fe400078e003b */
[-C--:B------:R-:W-:Y:S02]  /*9280*/  IMAD R19, R43, R40.reuse, R19 ;  /* 0x000000282b137224 */ /* 0x080fe400078e0213 */
[----:B------:R-:W-:Y:S01]  /*9290*/  IMAD R0, R4, R40, R0 ;  /* 0x0000002804007224 */ /* 0x000fe200078e0200 */
[----:B------:R-:W-:Y:S01]  /*92a0*/  MOV R4, R56 ;  /* 0x0000003800047202 */ /* 0x000fe20000000f00 */
[----:B------:R-:W-:Y:S01]  /*92b0*/  IMAD R23, R38, R23, RZ ;  /* 0x0000001726177224 */ /* 0x000fe200078e02ff */
[----:B------:R-:W-:Y:S01]  /*92c0*/  I2IP.S8.S32.SAT R18, R19, R18, RZ ;  /* 0x0000001213127239 */ /* 0x000fe200000014ff */
[-C--:B------:R-:W-:Y:S01]  /*92d0*/  IMAD R2, R5, R40.reuse, R2 ;  /* 0x0000002805027224 */ /* 0x080fe200078e0202 */
[----:B------:R-:W-:Y:S01]  /*92e0*/  SHF.R.S32.HI R5, RZ, 0x18, R55 ;  /* 0x00000018ff057819 */ /* 0x000fe20000011437 */
[----:B------:R-:W-:Y:S01]  /*92f0*/  IMAD R3, R6, R40, R3 ;  /* 0x0000002806037224 */ /* 0x000fe200078e0203 */
[----:B------:R-:W-:Y:S01]  /*9300*/  I2IP.S8.S32.SAT R63, R17, R16, R18 ;  /* 0x00000010113f7239 */ /* 0x000fe20000001412 */
[-C--:B------:R-:W-:Y:S01]  /*9310*/  IMAD R23, R44, R40.reuse, R23 ;  /* 0x000000282c177224 */ /* 0x080fe200078e0217 */
[----:B------:R-:W-:Y:S01]  /*9320*/  SHF.R.S32.HI R6, RZ, 0x18, R54 ;  /* 0x00000018ff067819 */ /* 0x000fe20000011436 */
[-C--:B------:R-:W-:Y:S01]  /*9330*/  IMAD R20, R4, R40.reuse, R20 ;  /* 0x0000002804147224 */ /* 0x080fe200078e0214 */
[----:B------:R-:W-:Y:S01]  /*9340*/  MOV R4, R53 ;  /* 0x0000003500047202 */ /* 0x000fe20000000f00 */
[----:B------:R1:W-:Y:S01]  /*9350*/  STS.128 [R69+UR44+0x5200], R60 ;  /* 0x0052003c45007988 */ /* 0x0003e20008000c2c */
[----:B------:R-:W-:Y:S01]  /*9360*/  IMAD R27, R38, R27, RZ ;  /* 0x0000001b261b7224 */ /* 0x000fe200078e02ff */
[----:B------:R-:W-:Y:S01]  /*9370*/  I2IP.S8.S32.SAT R3, R23, R3, RZ ;  /* 0x0000000317037239 */ /* 0x000fe200000014ff */
[-C--:B------:R-:W-:Y:S01]  /*9380*/  IMAD R21, R5, R40.reuse, R21 ;  /* 0x0000002805157224 */ /* 0x080fe200078e0215 */
[----:B------:R-:W-:Y:S01]  /*9390*/  SHF.R.S32.HI R5, RZ, 0x18, R52 ;  /* 0x00000018ff057819 */ /* 0x000fe20000011434 */
[-C--:B------:R-:W-:Y:S01]  /*93a0*/  IMAD R22, R6, R40.reuse, R22 ;  /* 0x0000002806167224 */ /* 0x080fe200078e0216 */
[----:B------:R-:W-:Y:S01]  /*93b0*/  SHF.R.S32.HI R6, RZ, 0x18, R49 ;  /* 0x00000018ff067819 */ /* 0x000fe20000011431 */
[-C--:B------:R-:W-:Y:S02]  /*93c0*/  IMAD R27, R45, R40.reuse, R27 ;  /* 0x000000282d1b7224 */ /* 0x080fe400078e021b */
[-C--:B------:R-:W-:Y:S01]  /*93d0*/  IMAD R24, R4, R40.reuse, R24 ;  /* 0x0000002804187224 */ /* 0x080fe200078e0218 */
[----:B------:R-:W-:Y:S01]  /*93e0*/  SHF.R.S32.HI R4, RZ, 0x18, R51 ;  /* 0x00000018ff047819 */ /* 0x000fe20000011433 */
[----:B------:R-:W-:Y:S01]  /*93f0*/  IMAD R25, R5, R40, R25 ;  /* 0x0000002805197224 */ /* 0x000fe200078e0219 */
[----:B------:R-:W-:Y:S01]  /*9400*/  MOV R5, R50 ;  /* 0x0000003200057202 */ /* 0x000fe20000000f00 */
[----:B------:R-:W-:Y:S02]  /*9410*/  IMAD R31, R38, R31, RZ ;  /* 0x0000001f261f7224 */ /* 0x000fe400078e02ff */
[----:B------:R-:W-:Y:S01]  /*9420*/  IMAD R26, R4, R40, R26 ;  /* 0x00000028041a7224 */ /* 0x000fe200078e021a */
[----:B------:R-:W-:Y:S01]  /*9430*/  I2IP.S8.S32.SAT R4, R2, R0, R3 ;  /* 0x0000000002047239 */ /* 0x000fe20000001403 */
[-C--:B------:R-:W-:Y:S02]  /*9440*/  IMAD R31, R46, R40.reuse, R31 ;  /* 0x000000282e1f7224 */ /* 0x080fe400078e021f */
[----:B------:R-:W-:Y:S01]  /*9450*/  IMAD R28, R5, R40, R28 ;  /* 0x00000028051c7224 */ /* 0x000fe200078e021c */
[----:B------:R-:W-:Y:S01]  /*9460*/  I2IP.S8.S32.SAT R5, R27, R22, RZ ;  /* 0x000000161b057239 */ /* 0x000fe200000014ff */
[----:B------:R-:W-:Y:S01]  /*9470*/  IMAD R29, R6, R40, R29 ;  /* 0x00000028061d7224 */ /* 0x000fe200078e021d */
[----:B------:R-:W-:Y:S01]  /*9480*/  I2IP.S8.S32.SAT R6, R31, R26, RZ ;  /* 0x0000001a1f067239 */ /* 0x000fe200000014ff */
[----:B------:R-:W-:Y:S01]  /*9490*/  IMAD R35, R38, R35, RZ ;  /* 0x0000002326237224 */ /* 0x000fe200078e02ff */
[----:B------:R-:W-:Y:S01]  /*94a0*/  I2IP.S8.S32.SAT R5, R21, R20, R5 ;  /* 0x0000001415057239 */ /* 0x000fe20000001405 */
[----:B------:R-:W-:Y:S01]  /*94b0*/  IMAD R30, R7, R40, R30 ;  /* 0x00000028071e7224 */ /* 0x000fe200078e021e */
[----:B------:R-:W-:Y:S01]  /*94c0*/  I2IP.S8.S32.SAT R6, R25, R24, R6 ;  /* 0x0000001819067239 */ /* 0x000fe20000001406 */
[----:B------:R-:W-:Y:S05]  /*94d0*/  IMAD R35, R47, R40, R35 ;  /* 0x000000282f237224 */ /* 0x000fea00078e0223 */
[----:B------:R-:W-:Y:S04]  /*94e0*/  I2IP.S8.S32.SAT R7, R35, R30, RZ ;  /* 0x0000001e23077239 */ /* 0x000fe800000014ff */
[----:B------:R-:W-:Y:S05]  /*94f0*/  I2IP.S8.S32.SAT R7, R29, R28, R7 ;  /* 0x0000001c1d077239 */ /* 0x000fea0000001407 */
        /* <DEDUP_REMOVED lines=18> */
.L_x_131:
[----:B------:R-:W-:Y:S05]  /*9620*/  BSYNC.RECONVERGENT B0 ;  /* 0x0000000000007941 */ /* 0x000fea0003800200 */
.L_x_130:
[----:B------:R-:W-:Y:S01]  /*9630*/  R2UR UR5, R76 ;  /* 0x000000004c0572ca */ /* 0x000fe200000e0000 */
[----:B------:R-:W-:Y:S01]  /*9640*/  BAR.SYNC.DEFER_BLOCKING 0x1, 0x80 ;  /* 0x0042000000007b1d */ /* 0x000fe20000010000 */
[----:B------:R-:W-:Y:S01]  /*9650*/  R2UR UR4, R77 ;  /* 0x000000004d0472ca */ /* 0x000fe200000e0000 */
[----:B------:R-:W-:Y:S01]  /*9660*/  UISETP.NE.AND UP0, UPT, UR46, URZ, UPT ;  /* 0x000000ff2e00728c */ /* 0x000fe2000bf05270 */
[----:B------:R-:W-:Y:S02]  /*9670*/  ISETP.NE.AND P0, PT, R79, 0x2, PT ;  /* 0x000000024f00780c */ /* 0x000fe40003f05270 */
[----:B------:R-:W-:Y:S02]  /*9680*/  ISETP.NE.AND P1, PT, R36, 0x4, PT ;  /* 0x000000042400780c */ /* 0x000fe40003f25270 */
[----:B------:R-:W-:Y:S02]  /*9690*/  SEL R2, RZ, 0x1, P0 ;  /* 0x00000001ff027807 */ /* 0x000fe40000000000 */
[----:B------:R-:W-:Y:S02]  /*96a0*/  SEL R0, RZ, 0x1, P1 ;  /* 0x00000001ff007807 */ /* 0x000fe40000800000 */
[----:B------:R-:W-:Y:S01]  /*96b0*/  LOP3.LUT R83, R83, R2, RZ, 0x3c, !PT ;  /* 0x0000000253537212 */ /* 0x000fe200078e3cff */
[----:B------:R-:W-:Y:S01]  /*96c0*/  UIADD3 UR20, UPT, UPT, UR37, UR5, URZ ;  /* 0x0000000525147290 */ /* 0x000fe2000fffe0ff */
[----:B------:R-:W-:Y:S01]  /*96d0*/  LOP3.LUT R84, R84, R0, RZ, 0x3c, !PT ;  /* 0x0000000054547212 */ /* 0x000fe200078e3cff */
[----:B------:R-:W-:Y:S01]  /*96e0*/  UIADD3 UR16, UPT, UPT, UR38, UR4, URZ ;  /* 0x0000000426107290 */ /* 0x000fe2000fffe0ff */
[----:B------:R-:W-:Y:S02]  /*96f0*/  SEL R79, R79, RZ, P0 ;  /* 0x000000ff4f4f7207 */ /* 0x000fe40000000000 */
[----:B------:R-:W-:Y:S01]  /*9700*/  SEL R36, R36, RZ, P1 ;  /* 0x000000ff24247207 */ /* 0x000fe20000800000 */
[----:B------:R-:W-:Y:S01]  /*9710*/  UMOV UR36, UR59 ;  /* 0x0000003b00247c82 */ /* 0x000fe20008000000 */
[----:B------:R-:W-:Y:S07]  /*9720*/  BRA.U UP0, `(.L_x_132) ;  /* 0xffffffb900c47547 */ /* 0x000fee000b83ffff */
[----:B------:R-:W-:Y:S05]  /*9730*/  EXIT ;  /* 0x000000000000794d */ /* 0x000fea0003800000 */
.L_x_24:
[----:B--2---:R2:W3:Y:S02]  /*9740*/  SYNCS.PHASECHK.TRANS64.TRYWAIT P0, [R0+URZ+0x110], R2 ;  /* 0x00011002000075a7 */ /* 0x0044e400080011ff */
[----:B---3--:R-:W-:Y:S05]  /*9750*/  @!P0 NANOSLEEP.SYNCS 0x989680 ;  /* 0x009896800000895d */ /* 0x008fea0003900000 */
[----:B------:R-:W3:Y:S02]  /*9760*/  @!P0 SYNCS.PHASECHK.TRANS64 P0, [R0+URZ+0x110], R2 ;  /* 0x00011002000085a7 */ /* 0x000ee400080010ff */
[----:B---3--:R-:W-:Y:S05]  /*9770*/  @!P0 BRA `(.L_x_24) ;  /* 0xfffffffc00f08947 */ /* 0x008fea000383ffff */
[----:B------:R-:W-:Y:S05]  /*9780*/  BRA `(.L_x_133) ;  /* 0xffffff8000587947 */ /* 0x000fea000383ffff */
.L_x_27:
[----:B-1----:R-:W-:-:S07]  /*9790*/  MOV R0, UR33 ;  /* 0x0000002100007c02 */ /* 0x002fce0008000f00 */
.L_x_134:
[----:B-1----:R1:W2:Y:S02]  /*97a0*/  SYNCS.PHASECHK.TRANS64.TRYWAIT P0, [R0+URZ+0x28], R3 ;  /* 0x00002803000075a7 */ /* 0x0022a400080011ff */
[----:B--2---:R-:W-:Y:S05]  /*97b0*/  @!P0 NANOSLEEP.SYNCS 0x989680 ;  /* 0x009896800000895d */ /* 0x004fea0003900000 */
[----:B------:R-:W2:Y:S02]  /*97c0*/  @!P0 SYNCS.PHASECHK.TRANS64 P0, [R0+URZ+0x28], R3 ;  /* 0x00002803000085a7 */ /* 0x000ea400080010ff */
[----:B--2---:R-:W-:Y:S05]  /*97d0*/  @!P0 BRA `(.L_x_134) ;  /* 0xfffffffc00f08947 */ /* 0x004fea000383ffff */
[----:B------:R-:W-:Y:S05]  /*97e0*/  BRA `(.L_x_26) ;  /* 0xffffff8000a07947 */ /* 0x000fea000383ffff */
.L_x_34:
[----:B-1----:R-:W-:-:S07]  /*97f0*/  MOV R0, UR17 ;  /* 0x0000001100007c02 */ /* 0x002fce0008000f00 */
.L_x_135:
[----:B-1----:R1:W2:Y:S02]  /*9800*/  SYNCS.PHASECHK.TRANS64.TRYWAIT P0, [R0+URZ+0x28], R3 ;  /* 0x00002803000075a7 */ /* 0x0022a400080011ff */
[----:B--2---:R-:W-:Y:S05]  /*9810*/  @!P0 NANOSLEEP.SYNCS 0x989680 ;  /* 0x009896800000895d */ /* 0x004fea0003900000 */
[----:B------:R-:W2:Y:S02]  /*9820*/  @!P0 SYNCS.PHASECHK.TRANS64 P0, [R0+URZ+0x28], R3 ;  /* 0x00002803000085a7 */ /* 0x000ea400080010ff */
[----:B--2---:R-:W-:Y:S05]  /*9830*/  @!P0 BRA `(.L_x_135) ;  /* 0xfffffffc00f08947 */ /* 0x004fea000383ffff */
[----:B------:R-:W-:Y:S05]  /*9840*/  BRA `(.L_x_33) ;  /* 0xffffff84005c7947 */ /* 0x000fea000383ffff */
.L_x_39:
[----:B-1----:R1:W2:Y:S02]  /*9850*/  SYNCS.PHASECHK.TRANS64.TRYWAIT P0, [R3+URZ+0xa0], R0 ;  /* 0x0000a000030075a7 */ /* 0x0022a400080011ff */
[----:B--2---:R-:W-:Y:S05]  /*9860*/  @!P0 NANOSLEEP.SYNCS 0x989680 ;  /* 0x009896800000895d */ /* 0x004fea0003900000 */
[----:B------:R-:W2:Y:S02]  /*9870*/  @!P0 SYNCS.PHASECHK.TRANS64 P0, [R3+URZ+0xa0], R0 ;  /* 0x0000a000030085a7 */ /* 0x000ea400080010ff */
[----:B--2---:R-:W-:Y:S05]  /*9880*/  @!P0 BRA `(.L_x_39) ;  /* 0xfffffffc00f08947 */ /* 0x004fea000383ffff */
[----:B------:R-:W-:Y:S05]  /*9890*/  BRA `(.L_x_136) ;  /* 0xffffff8800007947 */ /* 0x000fea000383ffff */
.L_x_43:
[----:B------:R-:W-:-:S07]  /*98a0*/  MOV R0, UR4 ;  /* 0x0000000400007c02 */ /* 0x000fce0008000f00 */
.L_x_137:
[----:B-1----:R1:W2:Y:S02]  /*98b0*/  SYNCS.PHASECHK.TRANS64.TRYWAIT P0, [R0+URZ], R2 ;  /* 0x00000002000075a7 */ /* 0x0022a400080011ff */
[----:B--2---:R-:W-:Y:S05]  /*98c0*/  @!P0 NANOSLEEP.SYNCS 0x989680 ;  /* 0x009896800000895d */ /* 0x004fea0003900000 */
[----:B------:R-:W2:Y:S02]  /*98d0*/  @!P0 SYNCS.PHASECHK.TRANS64 P0, [R0+URZ], R2 ;  /* 0x00000002000085a7 */ /* 0x000ea400080010ff */
[----:B--2---:R-:W-:Y:S05]  /*98e0*/  @!P0 BRA `(.L_x_137) ;  /* 0xfffffffc00f08947 */ /* 0x004fea000383ffff */
[----:B------:R-:W-:Y:S05]  /*98f0*/  BRA `(.L_x_138) ;  /* 0xffffff8c00ac7947 */ /* 0x000fea000383ffff */
.L_x_44:
[----:B------:R-:W-:-:S07]  /*9900*/  MOV R0, UR5 ;  /* 0x0000000500007c02 */ /* 0x000fce0008000f00 */
.L_x_139:
[----:B-1----:R1:W2:Y:S02]  /*9910*/  SYNCS.PHASECHK.TRANS64.TRYWAIT P0, [R0+URZ], R3 ;  /* 0x00000003000075a7 */ /* 0x0022a400080011ff */
[----:B--2---:R-:W-:Y:S05]  /*9920*/  @!P0 NANOSLEEP.SYNCS 0x989680 ;  /* 0x009896800000895d */ /* 0x004fea0003900000 */
[----:B------:R-:W2:Y:S02]  /*9930*/  @!P0 SYNCS.PHASECHK.TRANS64 P0, [R0+URZ], R3 ;  /* 0x00000003000085a7 */ /* 0x000ea400080010ff */
[----:B--2---:R-:W-:Y:S05]  /*9940*/  @!P0 BRA `(.L_x_139) ;  /* 0xfffffffc00f08947 */ /* 0x004fea000383ffff */
[----:B------:R-:W-:Y:S05]  /*9950*/  BRA `(.L_x_140) ;  /* 0xffffff8c00b87947 */ /* 0x000fea000383ffff */
.L_x_45:
[----:B------:R-:W-:-:S07]  /*9960*/  MOV R0, UR5 ;  /* 0x0000000500007c02 */ /* 0x000fce0008000f00 */
.L_x_141:
[----:B-1----:R1:W2:Y:S02]  /*9970*/  SYNCS.PHASECHK.TRANS64.TRYWAIT P0, [R0+URZ], R3 ;  /* 0x00000003000075a7 */ /* 0x0022a400080011ff */
[----:B--2---:R-:W-:Y:S05]  /*9980*/  @!P0 NANOSLEEP.SYNCS 0x989680 ;  /* 0x009896800000895d */ /* 0x004fea0003900000 */
[----:B------:R-:W2:Y:S02]  /*9990*/  @!P0 SYNCS.PHASECHK.TRANS64 P0, [R0+URZ], R3 ;  /* 0x00000003000085a7 */ /* 0x000ea400080010ff */
[----:B--2---:R-:W-:Y:S05]  /*99a0*/  @!P0 BRA `(.L_x_141) ;  /* 0xfffffffc00f08947 */ /* 0x004fea000383ffff */
[----:B------:R-:W-:Y:S05]  /*99b0*/  BRA `(.L_x_142) ;  /* 0xffffff8c00c47947 */ /* 0x000fea000383ffff */
.L_x_46:
[----:B------:R-:W-:-:S07]  /*99c0*/  MOV R0, UR5 ;  /* 0x0000000500007c02 */ /* 0x000fce0008000f00 */
.L_x_143:
[----:B-1----:R1:W2:Y:S02]  /*99d0*/  SYNCS.PHASECHK.TRANS64.TRYWAIT P0, [R0+URZ], R3 ;  /* 0x00000003000075a7 */ /* 0x0022a400080011ff */
[----:B--2---:R-:W-:Y:S05]  /*99e0*/  @!P0 NANOSLEEP.SYNCS 0x989680 ;  /* 0x009896800000895d */ /* 0x004fea0003900000 */
[----:B------:R-:W2:Y:S02]  /*99f0*/  @!P0 SYNCS.PHASECHK.TRANS64 P0, [R0+URZ], R3 ;  /* 0x00000003000085a7 */ /* 0x000ea400080010ff */
[----:B--2---:R-:W-:Y:S05]  /*9a00*/  @!P0 BRA `(.L_x_143) ;  /* 0xfffffffc00f08947 */ /* 0x004fea000383ffff */
[----:B------:R-:W-:Y:S05]  /*9a10*/  BRA `(.L_x_144) ;  /* 0xffffff8c00d07947 */ /* 0x000fea000383ffff */
.L_x_49:
[----:B-1----:R1:W2:Y:S02]  /*9a20*/  SYNCS.PHASECHK.TRANS64.TRYWAIT P0, [R2+URZ+0x100], R4 ;  /* 0x00010004020075a7 */ /* 0x0022a400080011ff */
[----:B--2---:R-:W-:Y:S05]  /*9a30*/  @!P0 NANOSLEEP.SYNCS 0x989680 ;  /* 0x009896800000895d */ /* 0x004fea0003900000 */
[----:B------:R-:W2:Y:S02]  /*9a40*/  @!P0 SYNCS.PHASECHK.TRANS64 P0, [R2+URZ+0x100], R4 ;  /* 0x00010004020085a7 */ /* 0x000ea400080010ff */
[----:B--2---:R-:W-:Y:S05]  /*9a50*/  @!P0 BRA `(.L_x_49) ;  /* 0xfffffffc00f08947 */ /* 0x004fea000383ffff */
[----:B------:R-:W-:Y:S05]  /*9a60*/  BRA `(.L_x_145) ;  /* 0xffffff90002c7947 */ /* 0x000fea000383ffff */
.L_x_50:
[----:B------:R-:W-:-:S07]  /*9a70*/  MOV R2, UR4 ;  /* 0x0000000400027c02 */ /* 0x000fce0008000f00 */
.L_x_146:
[----:B-1----:R1:W2:Y:S02]  /*9a80*/  SYNCS.PHASECHK.TRANS64.TRYWAIT P0, [R2+URZ+0xb0], R5 ;  /* 0x0000b005020075a7 */ /* 0x0022a400080011ff */
[----:B--2---:R-:W-:Y:S05]  /*9a90*/  @!P0 NANOSLEEP.SYNCS 0x989680 ;  /* 0x009896800000895d */ /* 0x004fea0003900000 */
[----:B------:R-:W2:Y:S02]  /*9aa0*/  @!P0 SYNCS.PHASECHK.TRANS64 P0, [R2+URZ+0xb0], R5 ;  /* 0x0000b005020085a7 */ /* 0x000ea400080010ff */
[----:B--2---:R-:W-:Y:S05]  /*9ab0*/  @!P0 BRA `(.L_x_146) ;  /* 0xfffffffc00f08947 */ /* 0x004fea000383ffff */
[----:B------:R-:W-:Y:S05]  /*9ac0*/  BRA `(.L_x_147) ;  /* 0xffffff90003c7947 */ /* 0x000fea000383ffff */
.L_x_51:
[----:B-1----:R1:W2:Y:S02]  /*9ad0*/  SYNCS.PHASECHK.TRANS64.TRYWAIT P1, [R2+URZ+0xa0], R4 ;  /* 0x0000a004020075a7 */ /* 0x0022a400080211ff */
[----:B--2---:R-:W-:Y:S05]  /*9ae0*/  @!P1 NANOSLEEP.SYNCS 0x989680 ;  /* 0x009896800000995d */ /* 0x004fea0003900000 */
[----:B------:R-:W2:Y:S02]  /*9af0*/  @!P1 SYNCS.PHASECHK.TRANS64 P1, [R2+URZ+0xa0], R4 ;  /* 0x0000a004020095a7 */ /* 0x000ea400080210ff */
[----:B--2---:R-:W-:Y:S05]  /*9b00*/  @!P1 BRA `(.L_x_51) ;  /* 0xfffffffc00f09947 */ /* 0x004fea000383ffff */
[----:B------:R-:W-:Y:S05]  /*9b10*/  BRA `(.L_x_148) ;  /* 0xffffff90006c7947 */ /* 0x000fea000383ffff */
.L_x_54:
[----:B------:R-:W-:-:S07]  /*9b20*/  MOV R0, UR4 ;  /* 0x0000000400007c02 */ /* 0x000fce0008000f00 */
.L_x_149:
[----:B-1----:R1:W2:Y:S02]  /*9b30*/  SYNCS.PHASECHK.TRANS64.TRYWAIT P0, [R0+URZ+0xb0], R2 ;  /* 0x0000b002000075a7 */ /* 0x0022a400080011ff */
[----:B--2---:R-:W-:Y:S05]  /*9b40*/  @!P0 NANOSLEEP.SYNCS 0x989680 ;  /* 0x009896800000895d */ /* 0x004fea0003900000 */
[----:B------:R-:W2:Y:S02]  /*9b50*/  @!P0 SYNCS.PHASECHK.TRANS64 P0, [R0+URZ+0xb0], R2 ;  /* 0x0000b002000085a7 */ /* 0x000ea400080010ff */
[----:B--2---:R-:W-:Y:S05]  /*9b60*/  @!P0 BRA `(.L_x_149) ;  /* 0xfffffffc00f08947 */ /* 0x004fea000383ffff */
[----:B------:R-:W-:Y:S05]  /*9b70*/  BRA `(.L_x_53) ;  /* 0xffffff9000c07947 */ /* 0x000fea000383ffff */
.L_x_61:
[----:B-1----:R1:W2:Y:S02]  /*9b80*/  SYNCS.PHASECHK.TRANS64.TRYWAIT P1, [R0+URZ+0xa0], R2 ;  /* 0x0000a002000075a7 */ /* 0x0022a400080211ff */
[----:B--2---:R-:W-:Y:S05]  /*9b90*/  @!P1 NANOSLEEP.SYNCS 0x989680 ;  /* 0x009896800000995d */ /* 0x004fea0003900000 */
[----:B------:R-:W2:Y:S02]  /*9ba0*/  @!P1 SYNCS.PHASECHK.TRANS64 P1, [R0+URZ+0xa0], R2 ;  /* 0x0000a002000095a7 */ /* 0x000ea400080210ff */
[----:B--2---:R-:W-:Y:S05]  /*9bb0*/  @!P1 BRA `(.L_x_61) ;  /* 0xfffffffc00f09947 */ /* 0x004fea000383ffff */
[----:B------:R-:W-:Y:S05]  /*9bc0*/  BRA `(.L_x_150) ;  /* 0xffffff9800247947 */ /* 0x000fea000383ffff */
.L_x_62:
[----:B------:R-:W-:-:S07]  /*9bd0*/  MOV R2, UR23 ;  /* 0x0000001700027c02 */ /* 0x000fce0008000f00 */
.L_x_151:
[----:B-1----:R1:W2:Y:S02]  /*9be0*/  SYNCS.PHASECHK.TRANS64.TRYWAIT P0, [R2+URZ+0xe0], R0 ;  /* 0x0000e000020075a7 */ /* 0x0022a400080011ff */
[----:B--2---:R-:W-:Y:S05]  /*9bf0*/  @!P0 NANOSLEEP.SYNCS 0x989680 ;  /* 0x009896800000895d */ /* 0x004fea0003900000 */
[----:B------:R-:W2:Y:S02]  /*9c00*/  @!P0 SYNCS.PHASECHK.TRANS64 P0, [R2+URZ+0xe0], R0 ;  /* 0x0000e000020085a7 */ /* 0x000ea400080010ff */
[----:B--2---:R-:W-:Y:S05]  /*9c10*/  @!P0 BRA `(.L_x_151) ;  /* 0xfffffffc00f08947 */ /* 0x004fea000383ffff */
[----:B------:R-:W-:Y:S05]  /*9c20*/  BRA `(.L_x_152) ;  /* 0xffffff9800747947 */ /* 0x000fea000383ffff */
.L_x_65:
[----:B------:R-:W-:Y:S07]  /*9c30*/  MOV R0, UR5 ;  /* 0x0000000500007c02 */ /* 0x000fee0008000f00 */
.L_x_153:
[----:B-1----:R1:W2:Y:S02]  /*9c40*/  SYNCS.PHASECHK.TRANS64.TRYWAIT P0, [R0+URZ], R2 ;  /* 0x00000002000075a7 */ /* 0x0022a400080011ff */
[----:B--2---:R-:W-:Y:S05]  /*9c50*/  @!P0 NANOSLEEP.SYNCS 0x989680 ;  /* 0x009896800000895d */ /* 0x004fea0003900000 */
[----:B------:R-:W2:Y:S02]  /*9c60*/  @!P0 SYNCS.PHASECHK.TRANS64 P0, [R0+URZ], R2 ;  /* 0x00000002000085a7 */ /* 0x000ea400080010ff */
[----:B--2---:R-:W-:Y:S05]  /*9c70*/  @!P0 BRA `(.L_x_153) ;  /* 0xfffffffc00f08947 */ /* 0x004fea000383ffff */
[----:B------:R-:W-:Y:S05]  /*9c80*/  BRA `(.L_x_64) ;  /* 0xffffff9800907947 */ /* 0x000fea000383ffff */
.L_x_68:
[----:B------:R-:W-:-:S07]  /*9c90*/  MOV R0, UR4 ;  /* 0x0000000400007c02 */ /* 0x000fce0008000f00 */
.L_x_154:
[----:B--2---:R2:W4:Y:S02]  /*9ca0*/  SYNCS.PHASECHK.TRANS64.TRYWAIT P0, [R0+URZ], R2 ;  /* 0x00000002000075a7 */ /* 0x00452400080011ff */
[----:B----4-:R-:W-:Y:S05]  /*9cb0*/  @!P0 NANOSLEEP.SYNCS 0x989680 ;  /* 0x009896800000895d */ /* 0x010fea0003900000 */
[----:B------:R-:W4:Y:S02]  /*9cc0*/  @!P0 SYNCS.PHASECHK.TRANS64 P0, [R0+URZ], R2 ;  /* 0x00000002000085a7 */ /* 0x000f2400080010ff */
[----:B----4-:R-:W-:Y:S05]  /*9cd0*/  @!P0 BRA `(.L_x_154) ;  /* 0xfffffffc00f08947 */ /* 0x010fea000383ffff */
[----:B------:R-:W-:Y:S05]  /*9ce0*/  BRA `(.L_x_155) ;  /* 0xffffff9c00447947 */ /* 0x000fea000383ffff */
.L_x_69:
[----:B------:R-:W-:-:S07]  /*9cf0*/  MOV R0, UR5 ;  /* 0x0000000500007c02 */ /* 0x000fce0008000f00 */
.L_x_156:
[----:B-1----:R1:W2:Y:S02]  /*9d00*/  SYNCS.PHASECHK.TRANS64.TRYWAIT P0, [R0+URZ], R3 ;  /* 0x00000003000075a7 */ /* 0x0022a400080011ff */
[----:B--2---:R-:W-:Y:S05]  /*9d10*/  @!P0 NANOSLEEP.SYNCS 0x989680 ;  /* 0x009896800000895d */ /* 0x004fea0003900000 */
[----:B------:R-:W2:Y:S02]  /*9d20*/  @!P0 SYNCS.PHASECHK.TRANS64 P0, [R0+URZ], R3 ;  /* 0x00000003000085a7 */ /* 0x000ea400080010ff */
[----:B--2---:R-:W-:Y:S05]  /*9d30*/  @!P0 BRA `(.L_x_156) ;  /* 0xfffffffc00f08947 */ /* 0x004fea000383ffff */
[----:B------:R-:W-:Y:S05]  /*9d40*/  BRA `(.L_x_157) ;  /* 0xffffff9c00507947 */ /* 0x000fea000383ffff */
.L_x_70:
[----:B------:R-:W-:-:S07]  /*9d50*/  MOV R0, UR5 ;  /* 0x0000000500007c02 */ /* 0x000fce0008000f00 */
.L_x_158:
[----:B-1----:R1:W2:Y:S02]  /*9d60*/  SYNCS.PHASECHK.TRANS64.TRYWAIT P0, [R0+URZ], R3 ;  /* 0x00000003000075a7 */ /* 0x0022a400080011ff */
[----:B--2---:R-:W-:Y:S05]  /*9d70*/  @!P0 NANOSLEEP.SYNCS 0x989680 ;  /* 0x009896800000895d */ /* 0x004fea0003900000 */
[----:B------:R-:W2:Y:S02]  /*9d80*/  @!P0 SYNCS.PHASECHK.TRANS64 P0, [R0+URZ], R3 ;  /* 0x00000003000085a7 */ /* 0x000ea400080010ff */
[----:B--2---:R-:W-:Y:S05]  /*9d90*/  @!P0 BRA `(.L_x_158) ;  /* 0xfffffffc00f08947 */ /* 0x004fea000383ffff */
[----:B------:R-:W-:Y:S05]  /*9da0*/  BRA `(.L_x_159) ;  /* 0xffffff9c005c7947 */ /* 0x000fea000383ffff */
.L_x_71:
[----:B-1----:R-:W-:-:S07]  /*9db0*/  MOV R0, UR4 ;  /* 0x0000000400007c02 */ /* 0x002fce0008000f00 */
.L_x_160:
[----:B-1----:R1:W2:Y:S02]  /*9dc0*/  SYNCS.PHASECHK.TRANS64.TRYWAIT P0, [R0+URZ], R2 ;  /* 0x00000002000075a7 */ /* 0x0022a400080011ff */
[----:B--2---:R-:W-:Y:S05]  /*9dd0*/  @!P0 NANOSLEEP.SYNCS 0x989680 ;  /* 0x009896800000895d */ /* 0x004fea0003900000 */
[----:B------:R-:W2:Y:S02]  /*9de0*/  @!P0 SYNCS.PHASECHK.TRANS64 P0, [R0+URZ], R2 ;  /* 0x00000002000085a7 */ /* 0x000ea400080010ff */
[----:B--2---:R-:W-:Y:S05]  /*9df0*/  @!P0 BRA `(.L_x_160) ;  /* 0xfffffffc00f08947 */ /* 0x004fea000383ffff */
[----:B------:R-:W-:Y:S05]  /*9e00*/  BRA `(.L_x_161) ;  /* 0xffffff9c00687947 */ /* 0x000fea000383ffff */
.L_x_76:
[----:B--2---:R2:W3:Y:S02]  /*9e10*/  SYNCS.PHASECHK.TRANS64.TRYWAIT P0, [R12+URZ+0xa0], R0 ;  /* 0x0000a0000c0075a7 */ /* 0x0044e400080011ff */
[----:B---3--:R-:W-:Y:S05]  /*9e20*/  @!P0 NANOSLEEP.SYNCS 0x989680 ;  /* 0x009896800000895d */ /* 0x008fea0003900000 */
[----:B------:R-:W3:Y:S02]  /*9e30*/  @!P0 SYNCS.PHASECHK.TRANS64 P0, [R12+URZ+0xa0], R0 ;  /* 0x0000a0000c0085a7 */ /* 0x000ee400080010ff */
[----:B---3--:R-:W-:Y:S05]  /*9e40*/  @!P0 BRA `(.L_x_76) ;  /* 0xfffffffc00f08947 */ /* 0x008fea000383ffff */
[----:B------:R-:W-:Y:S05]  /*9e50*/  BRA `(.L_x_162) ;  /* 0xffffffa000887947 */ /* 0x000fea000383ffff */
.L_x_79:
[----:B-1----:R-:W-:Y:S07]  /*9e60*/  MOV R0, UR21 ;  /* 0x0000001500007c02 */ /* 0x002fee0008000f00 */
.L_x_163:
[----:B-1----:R1:W2:Y:S02]  /*9e70*/  SYNCS.PHASECHK.TRANS64.TRYWAIT P2, [R0+URZ+0x98], R6 ;  /* 0x00009806000075a7 */ /* 0x0022a400080411ff */
[----:B--2---:R-:W-:Y:S05]  /*9e80*/  @!P2 NANOSLEEP.SYNCS 0x989680 ;  /* 0x009896800000a95d */ /* 0x004fea0003900000 */
[----:B------:R-:W2:Y:S02]  /*9e90*/  @!P2 SYNCS.PHASECHK.TRANS64 P2, [R0+URZ+0x98], R6 ;  /* 0x000098060000a5a7 */ /* 0x000ea400080410ff */
[----:B--2---:R-:W-:Y:S05]  /*9ea0*/  @!P2 BRA `(.L_x_163) ;  /* 0xfffffffc00f0a947 */ /* 0x004fea000383ffff */
[----:B------:R-:W-:Y:S05]  /*9eb0*/  BRA `(.L_x_78) ;  /* 0xffffffa400f07947 */ /* 0x000fea000383ffff */
.L_x_82:
[----:B------:R-:W-:Y:S07]  /*9ec0*/  MOV R0, UR21 ;  /* 0x0000001500007c02 */ /* 0x000fee0008000f00 */
.L_x_164:
[----:B-1----:R1:W2:Y:S02]  /*9ed0*/  SYNCS.PHASECHK.TRANS64.TRYWAIT P0, [R0+URZ+0x70], R9 ;  /* 0x00007009000075a7 */ /* 0x0022a400080011ff */
[----:B--2---:R-:W-:Y:S05]  /*9ee0*/  @!P0 NANOSLEEP.SYNCS 0x989680 ;  /* 0x009896800000895d */ /* 0x004fea0003900000 */
[----:B------:R-:W2:Y:S02]  /*9ef0*/  @!P0 SYNCS.PHASECHK.TRANS64 P0, [R0+URZ+0x70], R9 ;  /* 0x00007009000085a7 */ /* 0x000ea400080010ff */
[----:B--2---:R-:W-:Y:S05]  /*9f00*/  @!P0 BRA `(.L_x_164) ;  /* 0xfffffffc00f08947 */ /* 0x004fea000383ffff */
[----:B------:R-:W-:Y:S05]  /*9f10*/  BRA `(.L_x_165) ;  /* 0xffffffa8004c7947 */ /* 0x000fea000383ffff */
.L_x_83:
[----:B------:R-:W-:Y:S07]  /*9f20*/  MOV R0, UR21 ;  /* 0x0000001500007c02 */ /* 0x000fee0008000f00 */
.L_x_166:
[----:B-1----:R1:W2:Y:S02]  /*9f30*/  SYNCS.PHASECHK.TRANS64.TRYWAIT P0, [R0+URZ+0x78], R9 ;  /* 0x00007809000075a7 */ /* 0x0022a400080011ff */
[----:B--2---:R-:W-:Y:S05]  /*9f40*/  @!P0 NANOSLEEP.SYNCS 0x989680 ;  /* 0x009896800000895d */ /* 0x004fea0003900000 */
[----:B------:R-:W2:Y:S02]  /*9f50*/  @!P0 SYNCS.PHASECHK.TRANS64 P0, [R0+URZ+0x78], R9 ;  /* 0x00007809000085a7 */ /* 0x000ea400080010ff */
[----:B--2---:R-:W-:Y:S05]  /*9f60*/  @!P0 BRA `(.L_x_166) ;  /* 0xfffffffc00f08947 */ /* 0x004fea000383ffff */
[----:B------:R-:W-:Y:S05]  /*9f70*/  BRA `(.L_x_167) ;  /* 0xffffffa800887947 */ /* 0x000fea000383ffff */
.L_x_84:
[----:B------:R-:W-:Y:S07]  /*9f80*/  MOV R0, UR21 ;  /* 0x0000001500007c02 */ /* 0x000fee0008000f00 */
.L_x_168:
[----:B-1----:R1:W2:Y:S02]  /*9f90*/  SYNCS.PHASECHK.TRANS64.TRYWAIT P0, [R0+URZ+0x80], R9 ;  /* 0x00008009000075a7 */ /* 0x0022a400080011ff */
[----:B--2---:R-:W-:Y:S05]  /*9fa0*/  @!P0 NANOSLEEP.SYNCS 0x989680 ;  /* 0x009896800000895d */ /* 0x004fea0003900000 */
[----:B------:R-:W2:Y:S02]  /*9fb0*/  @!P0 SYNCS.PHASECHK.TRANS64 P0, [R0+URZ+0x80], R9 ;  /* 0x00008009000085a7 */ /* 0x000ea400080010ff */
[----:B--2---:R-:W-:Y:S05]  /*9fc0*/  @!P0 BRA `(.L_x_168) ;  /* 0xfffffffc00f08947 */ /* 0x004fea000383ffff */
[----:B------:R-:W-:Y:S05]  /*9fd0*/  BRA `(.L_x_169) ;  /* 0xffffffa800d07947 */ /* 0x000fea000383ffff */
.L_x_85:
[----:B------:R-:W-:Y:S07]  /*9fe0*/  MOV R0, UR21 ;  /* 0x0000001500007c02 */ /* 0x000fee0008000f00 */
.L_x_170:
[----:B-1----:R1:W2:Y:S02]  /*9ff0*/  SYNCS.PHASECHK.TRANS64.TRYWAIT P0, [R0+URZ+0x88], R9 ;  /* 0x00008809000075a7 */ /* 0x0022a400080011ff */
[----:B--2---:R-:W-:Y:S05]  /*a000*/  @!P0 NANOSLEEP.SYNCS 0x989680 ;  /* 0x009896800000895d */ /* 0x004fea0003900000 */
[----:B------:R-:W2:Y:S02]  /*a010*/  @!P0 SYNCS.PHASECHK.TRANS64 P0, [R0+URZ+0x88], R9 ;  /* 0x00008809000085a7 */ /* 0x000ea400080010ff */
[----:B--2---:R-:W-:Y:S05]  /*a020*/  @!P0 BRA `(.L_x_170) ;  /* 0xfffffffc00f08947 */ /* 0x004fea000383ffff */
[----:B------:R-:W-:Y:S05]  /*a030*/  BRA `(.L_x_171) ;  /* 0xffffffac00147947 */ /* 0x000fea000383ffff */
.L_x_87:
[----:B------:R-:W-:-:S07]  /*a040*/  MOV R0, UR21 ;  /* 0x0000001500007c02 */ /* 0x000fce0008000f00 */
.L_x_172:
[----:B-1----:R1:W3:Y:S02]  /*a050*/  SYNCS.PHASECHK.TRANS64.TRYWAIT P0, [R0+URZ+0x70], R2 ;  /* 0x00007002000075a7 */ /* 0x0022e400080011ff */
[----:B---3--:R-:W-:Y:S05]  /*a060*/  @!P0 NANOSLEEP.SYNCS 0x989680 ;  /* 0x009896800000895d */ /* 0x008fea0003900000 */
[----:B------:R-:W3:Y:S02]  /*a070*/  @!P0 SYNCS.PHASECHK.TRANS64 P0, [R0+URZ+0x70], R2 ;  /* 0x00007002000085a7 */ /* 0x000ee400080010ff */
[----:B---3--:R-:W-:Y:S05]  /*a080*/  @!P0 BRA `(.L_x_172) ;  /* 0xfffffffc00f08947 */ /* 0x008fea000383ffff */
[----:B------:R-:W-:Y:S05]  /*a090*/  BRA `(.L_x_173) ;  /* 0xffffffac008c7947 */ /* 0x000fea000383ffff */
.L_x_88:
[----:B-1----:R-:W-:-:S07]  /*a0a0*/  MOV R0, UR21 ;  /* 0x0000001500007c02 */ /* 0x002fce0008000f00 */
.L_x_174:
[----:B-1----:R1:W3:Y:S02]  /*a0b0*/  SYNCS.PHASECHK.TRANS64.TRYWAIT P0, [R0+URZ+0x78], R2 ;  /* 0x00007802000075a7 */ /* 0x0022e400080011ff */
[----:B---3--:R-:W-:Y:S05]  /*a0c0*/  @!P0 NANOSLEEP.SYNCS 0x989680 ;  /* 0x009896800000895d */ /* 0x008fea0003900000 */
[----:B------:R-:W3:Y:S02]  /*a0d0*/  @!P0 SYNCS.PHASECHK.TRANS64 P0, [R0+URZ+0x78], R2 ;  /* 0x00007802000085a7 */ /* 0x000ee400080010ff */
[----:B---3--:R-:W-:Y:S05]  /*a0e0*/  @!P0 BRA `(.L_x_174) ;  /* 0xfffffffc00f08947 */ /* 0x008fea000383ffff */
[----:B------:R-:W-:Y:S05]  /*a0f0*/  BRA `(.L_x_175) ;  /* 0xffffffac007c7947 */ /* 0x000fea000383ffff */
.L_x_89:
[----:B-1----:R-:W-:-:S07]  /*a100*/  MOV R0, UR21 ;  /* 0x0000001500007c02 */ /* 0x002fce0008000f00 */
.L_x_176:
[----:B-1----:R1:W3:Y:S02]  /*a110*/  SYNCS.PHASECHK.TRANS64.TRYWAIT P0, [R0+URZ+0x80], R2 ;  /* 0x00008002000075a7 */ /* 0x0022e400080011ff */
[----:B---3--:R-:W-:Y:S05]  /*a120*/  @!P0 NANOSLEEP.SYNCS 0x989680 ;  /* 0x009896800000895d */ /* 0x008fea0003900000 */
[----:B------:R-:W3:Y:S02]  /*a130*/  @!P0 SYNCS.PHASECHK.TRANS64 P0, [R0+URZ+0x80], R2 ;  /* 0x00008002000085a7 */ /* 0x000ee400080010ff */
[----:B---3--:R-:W-:Y:S05]  /*a140*/  @!P0 BRA `(.L_x_176) ;  /* 0xfffffffc00f08947 */ /* 0x008fea000383ffff */
[----:B------:R-:W-:Y:S05]  /*a150*/  BRA `(.L_x_177) ;  /* 0xffffffac006c7947 */ /* 0x000fea000383ffff */
.L_x_91:
[----:B-1----:R1:W2:Y:S02]  /*a160*/  SYNCS.PHASECHK.TRANS64.TRYWAIT P0, [R3+URZ+0xa0], R0 ;  /* 0x0000a000030075a7 */ /* 0x0022a400080011ff */
[----:B--2---:R-:W-:Y:S05]  /*a170*/  @!P0 NANOSLEEP.SYNCS 0x989680 ;  /* 0x009896800000895d */ /* 0x004fea0003900000 */
[----:B------:R-:W2:Y:S02]  /*a180*/  @!P0 SYNCS.PHASECHK.TRANS64 P0, [R3+URZ+0xa0], R0 ;  /* 0x0000a000030085a7 */ /* 0x000ea400080010ff */
[----:B--2---:R-:W-:Y:S05]  /*a190*/  @!P0 BRA `(.L_x_91) ;  /* 0xfffffffc00f08947 */ /* 0x004fea000383ffff */
[----:B------:R-:W-:Y:S05]  /*a1a0*/  BRA `(.L_x_178) ;  /* 0xffffffb000387947 */ /* 0x000fea000383ffff */
.L_x_102:
[----:B-1----:R1:W2:Y:S02]  /*a1b0*/  SYNCS.PHASECHK.TRANS64.TRYWAIT P1, [R2+URZ+0x50], R0 ;  /* 0x00005000020075a7 */ /* 0x0022a400080211ff */
[----:B--2---:R-:W-:Y:S05]  /*a1c0*/  @!P1 NANOSLEEP.SYNCS 0x989680 ;  /* 0x009896800000995d */ /* 0x004fea0003900000 */
[----:B------:R-:W2:Y:S02]  /*a1d0*/  @!P1 SYNCS.PHASECHK.TRANS64 P1, [R2+URZ+0x50], R0 ;  /* 0x00005000020095a7 */ /* 0x000ea400080210ff */
[----:B--2---:R-:W-:Y:S05]  /*a1e0*/  @!P1 BRA `(.L_x_102) ;  /* 0xfffffffc00f09947 */ /* 0x004fea000383ffff */
[----:B------:R-:W-:Y:S05]  /*a1f0*/  BRA `(.L_x_101) ;  /* 0xffffffbc00ac7947 */ /* 0x000fea000383ffff */
.L_x_104:
[----:B-1----:R1:W2:Y:S02]  /*a200*/  SYNCS.PHASECHK.TRANS64.TRYWAIT P0, [R52+URZ+0xc0], R3 ;  /* 0x0000c003340075a7 */ /* 0x0022a400080011ff */
[----:B--2---:R-:W-:Y:S05]  /*a210*/  @!P0 NANOSLEEP.SYNCS 0x989680 ;  /* 0x009896800000895d */ /* 0x004fea0003900000 */
[----:B------:R-:W2:Y:S02]  /*a220*/  @!P0 SYNCS.PHASECHK.TRANS64 P0, [R52+URZ+0xc0], R3 ;  /* 0x0000c003340085a7 */ /* 0x000ea400080010ff */
[----:B--2---:R-:W-:Y:S05]  /*a230*/  @!P0 BRA `(.L_x_104) ;  /* 0xfffffffc00f08947 */ /* 0x004fea000383ffff */
[----:B------:R-:W-:Y:S05]  /*a240*/  BRA `(.L_x_103) ;  /* 0xffffffc000007947 */ /* 0x000fea000383ffff */
.L_x_112:
[----:B--2---:R2:W3:Y:S02]  /*a250*/  SYNCS.PHASECHK.TRANS64.TRYWAIT P0, [R0+URZ+0x50], R2 ;  /* 0x00005002000075a7 */ /* 0x0044e400080011ff */
[----:B---3--:R-:W-:Y:S05]  /*a260*/  @!P0 NANOSLEEP.SYNCS 0x989680 ;  /* 0x009896800000895d */ /* 0x008fea0003900000 */
[----:B------:R-:W3:Y:S02]  /*a270*/  @!P0 SYNCS.PHASECHK.TRANS64 P0, [R0+URZ+0x50], R2 ;  /* 0x00005002000085a7 */ /* 0x000ee400080010ff */
[----:B---3--:R-:W-:Y:S05]  /*a280*/  @!P0 BRA `(.L_x_112) ;  /* 0xfffffffc00f08947 */ /* 0x008fea000383ffff */
[----:B------:R-:W-:Y:S05]  /*a290*/  BRA `(.L_x_111) ;  /* 0xffffffc800f47947 */ /* 0x000fea000383ffff */
.L_x_120:
[----:B--2---:R2:W3:Y:S02]  /*a2a0*/  SYNCS.PHASECHK.TRANS64.TRYWAIT P0, [R0+URZ+0x50], R4 ;  /* 0x00005004000075a7 */ /* 0x0044e400080011ff */
[----:B---3--:R-:W-:Y:S05]  /*a2b0*/  @!P0 NANOSLEEP.SYNCS 0x989680 ;  /* 0x009896800000895d */ /* 0x008fea0003900000 */
[----:B------:R-:W3:Y:S02]  /*a2c0*/  @!P0 SYNCS.PHASECHK.TRANS64 P0, [R0+URZ+0x50], R4 ;  /* 0x00005004000085a7 */ /* 0x000ee400080010ff */
[----:B---3--:R-:W-:Y:S05]  /*a2d0*/  @!P0 BRA `(.L_x_120) ;  /* 0xfffffffc00f08947 */ /* 0x008fea000383ffff */
[----:B------:R-:W-:Y:S05]  /*a2e0*/  BRA `(.L_x_119) ;  /* 0xffffffd800307947 */ /* 0x000fea000383ffff */
.L_x_128:
[----:B--2---:R2:W3:Y:S02]  /*a2f0*/  SYNCS.PHASECHK.TRANS64.TRYWAIT P0, [R0+URZ+0x50], R2 ;  /* 0x00005002000075a7 */ /* 0x0044e400080011ff */
[----:B---3--:R-:W-:Y:S05]  /*a300*/  @!P0 NANOSLEEP.SYNCS 0x989680 ;  /* 0x009896800000895d */ /* 0x008fea0003900000 */
[----:B------:R-:W3:Y:S02]  /*a310*/  @!P0 SYNCS.PHASECHK.TRANS64 P0, [R0+URZ+0x50], R2 ;  /* 0x00005002000085a7 */ /* 0x000ee400080010ff */
[----:B---3--:R-:W-:Y:S05]  /*a320*/  @!P0 BRA `(.L_x_128) ;  /* 0xfffffffc00f08947 */ /* 0x008fea000383ffff */
[----:B------:R-:W-:Y:S05]  /*a330*/  BRA `(.L_x_127) ;  /* 0xffffffe4007c7947 */ /* 0x000fea000383ffff */
        .weak           $__internal_0_$__cuda_sm10x_tcgen05_guardrail_trap_col_being_dealloced_not_returned_by_alloc
        .type           $__internal_0_$__cuda_sm10x_tcgen05_guardrail_trap_col_being_dealloced_not_returned_by_alloc,@function
        .size           $__internal_0_$__cuda_sm10x_tcgen05_guardrail_trap_col_being_dealloced_not_returned_by_alloc,($__internal_1_$__cuda_sm10x_tcgen05_guardrail_trap_phase_invalid_during_alloc - $__internal_0_$__cuda_sm10x_tcgen05_guardrail_trap_col_being_dealloced_not_returned_by_alloc)
$__internal_0_$__cuda_sm10x_tcgen05_guardrail_trap_col_being_dealloced_not_returned_by_alloc:
[----:B------:R-:W-:Y:S05]  /*a340*/  BPT.TRAP 0x1 ;  /* 0x000000040000795c */ /* 0x000fea0000300000 */
[----:B------:R-:W-:-:S04]  /*a350*/  HFMA2 R3, -RZ, RZ, 0, 0 ;  /* 0x00000000ff037431 */ /* 0x000fc800000001ff */
[----:B------:R-:W-:Y:S05]  /*a360*/  RET.REL.NODEC R2 `(_ZN7cutlass13device_kernelINS_4gemm6kernel13GemmUniversalIN4cute5tupleIJiiiiEEENS1_10collective13CollectiveMmaINS1_35MainloopSm100TmaUmmaWarpSpecializedILi5ELi2ELi4ENS5_IJNS4_1CILi1EEENSA_ILi2EEESB_EEEEENS5_IJNSA_ILi64EEENSA_ILi256EEESF_EEEaNS5_IJlSB_lEEEaSI_NS4_8TiledMMAINS4_8MMA_AtomIJNS4_15SM100_MMA_S8_SSIaaiLi64ELi256ELNS4_4UMMA5MajorE0ELSN_0ELNSM_8SaturateE0EEEEEENS4_6LayoutINS5_IJSB_SB_SB_EEENS5_IJNSA_ILi0EEEST_ST_EEEEENS5_IJNS4_10UnderscoreESW_SW_EEEEENS4_23SM90_TMA_LOAD_MULTICASTENS4_14ComposedLayoutINS4_7SwizzleILi2ELi4ELi3EEENS4_18smem_ptr_flag_bitsILi8EEENSR_INS5_IJNSA_ILi8EEESF_EEENS5_IJSF_SB_EEEEEEEvNS4_8identityENS4_13SM90_TMA_LOADES19_vS1A_EENS_8epilogue10collective18CollectiveEpilogueINS1D_23Sm100TmaWarpSpecializedILi4ELi2ELi32ELb0ELb0EEEJSH_NS5_IJNSR_ISF_SB_EES1I_EEEaSI_aSI_NS1D_6fusion15FusionCallbacksIS1H_NS1K_17LinearCombinationIaiaiLNS_15FloatRoundStyleE2EEESH_S1J_JEEENS4_5SM1004TMEM4LOAD26SM100_TMEM_LOAD_16dp32b32xES1B_S19_NS4_39AutoVectorizingCopyWithAssumedAlignmentILi128EEENS4_14SM90_TMA_STOREES19_S1V_S1V_EEEvvEEEEvNT_6ParamsE) ;  /* 0xffffff5c02247950 */ /* 0x000fea0003c3ffff */
        .weak           $__internal_1_$__cuda_sm10x_tcgen05_guardrail_trap_phase_invalid_during_alloc
        .type           $__internal_1_$__cuda_sm10x_tcgen05_guardrail_trap_phase_invalid_during_alloc,@function
        .size           $__internal_1_$__cuda_sm10x_tcgen05_guardrail_trap_phase_invalid_during_alloc,($__internal_2_$__cuda_sm10x_tcgen05_guardrail_trap_unallocated_columns_being_dealloced - $__internal_1_$__cuda_sm10x_tcgen05_guardrail_trap_phase_invalid_during_alloc)
$__internal_1_$__cuda_sm10x_tcgen05_guardrail_trap_phase_invalid_during_alloc:
[----:B------:R-:W-:Y:S05]  /*a370*/  BPT.TRAP 0x1 ;  /* 0x000000040000795c */ /* 0x000fea0000300000 */
[----:B------:R-:W-:-:S04]  /*a380*/  MOV R5, 0x0 ;  /* 0x0000000000057802 */ /* 0x000fc80000000f00 */
[----:B------:R-:W-:Y:S05]  /*a390*/  RET.REL.NODEC R4 `(_ZN7cutlass13device_kernelINS_4gemm6kernel13GemmUniversalIN4cute5tupleIJiiiiEEENS1_10collective13CollectiveMmaINS1_35MainloopSm100TmaUmmaWarpSpecializedILi5ELi2ELi4ENS5_IJNS4_1CILi1EEENSA_ILi2EEESB_EEEEENS5_IJNSA_ILi64EEENSA_ILi256EEESF_EEEaNS5_IJlSB_lEEEaSI_NS4_8TiledMMAINS4_8MMA_AtomIJNS4_15SM100_MMA_S8_SSIaaiLi64ELi256ELNS4_4UMMA5MajorE0ELSN_0ELNSM_8SaturateE0EEEEEENS4_6LayoutINS5_IJSB_SB_SB_EEENS5_IJNSA_ILi0EEEST_ST_EEEEENS5_IJNS4_10UnderscoreESW_SW_EEEEENS4_23SM90_TMA_LOAD_MULTICASTENS4_14ComposedLayoutINS4_7SwizzleILi2ELi4ELi3EEENS4_18smem_ptr_flag_bitsILi8EEENSR_INS5_IJNSA_ILi8EEESF_EEENS5_IJSF_SB_EEEEEEEvNS4_8identityENS4_13SM90_TMA_LOADES19_vS1A_EENS_8epilogue10collective18CollectiveEpilogueINS1D_23Sm100TmaWarpSpecializedILi4ELi2ELi32ELb0ELb0EEEJSH_NS5_IJNSR_ISF_SB_EES1I_EEEaSI_aSI_NS1D_6fusion15FusionCallbacksIS1H_NS1K_17LinearCombinationIaiaiLNS_15FloatRoundStyleE2EEESH_S1J_JEEENS4_5SM1004TMEM4LOAD26SM100_TMEM_LOAD_16dp32b32xES1B_S19_NS4_39AutoVectorizingCopyWithAssumedAlignmentILi128EEENS4_14SM90_TMA_STOREES19_S1V_S1V_EEEvvEEEEvNT_6ParamsE) ;  /* 0xffffff5c04187950 */ /* 0x000fea0003c3ffff */
        .weak           $__internal_2_$__cuda_sm10x_tcgen05_guardrail_trap_unallocated_columns_being_dealloced
        .type           $__internal_2_$__cuda_sm10x_tcgen05_guardrail_trap_unallocated_columns_being_dealloced,@function
        .size           $__internal_2_$__cuda_sm10x_tcgen05_guardrail_trap_unallocated_columns_being_dealloced,(.L_x_180 - $__internal_2_$__cuda_sm10x_tcgen05_guardrail_trap_unallocated_columns_being_dealloced)
$__internal_2_$__cuda_sm10x_tcgen05_guardrail_trap_unallocated_columns_being_dealloced:
[----:B------:R-:W-:Y:S05]  /*a3a0*/  BPT.TRAP 0x1 ;  /* 0x000000040000795c */ /* 0x000fea0000300000 */
[----:B------:R-:W-:-:S04]  /*a3b0*/  HFMA2 R3, -RZ, RZ, 0, 0 ;  /* 0x00000000ff037431 */ /* 0x000fc800000001ff */
[----:B------:R-:W-:Y:S05]  /*a3c0*/  RET.REL.NODEC R2 `(_ZN7cutlass13device_kernelINS_4gemm6kernel13GemmUniversalIN4cute5tupleIJiiiiEEENS1_10collective13CollectiveMmaINS1_35MainloopSm100TmaUmmaWarpSpecializedILi5ELi2ELi4ENS5_IJNS4_1CILi1EEENSA_ILi2EEESB_EEEEENS5_IJNSA_ILi64EEENSA_ILi256EEESF_EEEaNS5_IJlSB_lEEEaSI_NS4_8TiledMMAINS4_8MMA_AtomIJNS4_15SM100_MMA_S8_SSIaaiLi64ELi256ELNS4_4UMMA5MajorE0ELSN_0ELNSM_8SaturateE0EEEEEENS4_6LayoutINS5_IJSB_SB_SB_EEENS5_IJNSA_ILi0EEEST_ST_EEEEENS5_IJNS4_10UnderscoreESW_SW_EEEEENS4_23SM90_TMA_LOAD_MULTICASTENS4_14ComposedLayoutINS4_7SwizzleILi2ELi4ELi3EEENS4_18smem_ptr_flag_bitsILi8EEENSR_INS5_IJNSA_ILi8EEESF_EEENS5_IJSF_SB_EEEEEEEvNS4_8identityENS4_13SM90_TMA_LOADES19_vS1A_EENS_8epilogue10collective18CollectiveEpilogueINS1D_23Sm100TmaWarpSpecializedILi4ELi2ELi32ELb0ELb0EEEJSH_NS5_IJNSR_ISF_SB_EES1I_EEEaSI_aSI_NS1D_6fusion15FusionCallbacksIS1H_NS1K_17LinearCombinationIaiaiLNS_15FloatRoundStyleE2EEESH_S1J_JEEENS4_5SM1004TMEM4LOAD26SM100_TMEM_LOAD_16dp32b32xES1B_S19_NS4_39AutoVectorizingCopyWithAssumedAlignmentILi128EEENS4_14SM90_TMA_STOREES19_S1V_S1V_EEEvvEEEEvNT_6ParamsE) ;  /* 0xffffff5c020c7950 */ /* 0x000fea0003c3ffff */
.L_x_179:
[----:B------:R-:W-:-:S00]  /*a3d0*/  BRA `(.L_x_179) ;  /* 0xfffffffc00fc7947 */ /* 0x000fc0000383ffff */
[----:B------:R-:W-:-:S00]  /*a3e0*/  NOP ;  /* 0x0000000000007918 */ /* 0x000fc00000000000 */
        /* <DEDUP_REMOVED lines=9> */
.L_x_180:


//--------------------- .nv.global.init           --------------------------
	.section	.nv.global.init,"aw",@progbits
.nv.global.init:
	.type		$str$27,@object
	.size		$str$27,($str$28 - $str$27)
$str$27:
        /*0000*/ 	.byte	0x28, 0x61, 0x64, 0x64, 0x72, 0x65, 0x73, 0x73, 0x20, 0x26, 0x20, 0x6d, 0x61, 0x73, 0x6b, 0x29
        /*0010*/ 	.byte	0x20, 0x3d, 0x3d, 0x20, 0x30, 0x00
	.type		$str$28,@object
	.size		$str$28,($str$26 - $str$28)
$str$28:
        /*0016*/ 	.byte	0x2f, 0x74, 0x6d, 0x70, 0x2f, 0x63, 0x75, 0x74, 0x6c, 0x61, 0x73, 0x73, 0x5f, 0x73, 0x77, 0x65
        /*0026*/ 	.byte	0x65, 0x70, 0x5f, 0x73, 0x72, 0x63, 0x2f, 0x69, 0x6e, 0x63, 0x6c, 0x75, 0x64, 0x65, 0x2f, 0x63
        /*0036*/ 	.byte	0x75, 0x74, 0x65, 0x2f, 0x70, 0x6f, 0x69, 0x6e, 0x74, 0x65, 0x72, 0x5f, 0x66, 0x6c, 0x61, 0x67
        /*0046*/ 	.byte	0x67, 0x65, 0x64, 0x2e, 0x68, 0x70, 0x70, 0x00
	.type		$str$26,@object
	.size		$str$26,($str$25 - $str$26)
$str$26:
        /*004e*/ 	.byte	0x2f, 0x74, 0x6d, 0x70, 0x2f, 0x63, 0x75, 0x74, 0x6c, 0x61, 0x73, 0x73, 0x5f, 0x73, 0x77, 0x65
        /*005e*/ 	.byte	0x65, 0x70, 0x5f, 0x73, 0x72, 0x63, 0x2f, 0x69, 0x6e, 0x63, 0x6c, 0x75, 0x64, 0x65, 0x2f, 0x63
        /*006e*/ 	.byte	0x75, 0x74, 0x65, 0x2f, 0x61, 0x74, 0x6f, 0x6d, 0x2f, 0x63, 0x6f, 0x70, 0x79, 0x5f, 0x74, 0x72
        /*007e*/ 	.byte	0x61, 0x69, 0x74, 0x73, 0x5f, 0x73, 0x6d, 0x31, 0x30, 0x30, 0x2e, 0x68, 0x70, 0x70, 0x00
	.type		$str$25,@object
	.size		$str$25,(__unnamed_1 - $str$25)
$str$25:
        /*008d*/ 	.byte	0x28, 0x28, 0x75, 0x69, 0x6e, 0x74, 0x33, 0x32, 0x5f, 0x74, 0x28, 0x74, 0x68, 0x72, 0x65, 0x61
        /*009d*/ 	.byte	0x64, 0x49, 0x64, 0x78, 0x2e, 0x78, 0x29, 0x20, 0x2f, 0x20, 0x33, 0x32, 0x29, 0x20, 0x25, 0x20
        /*00ad*/ 	.byte	0x34, 0x29, 0x20, 0x3d, 0x3d, 0x20, 0x28, 0x28, 0x28, 0x74, 0x6d, 0x65, 0x6d, 0x5f, 0x61, 0x64
        /*00bd*/ 	.byte	0x64, 0x72, 0x20, 0x3e, 0x3e, 0x20, 0x31, 0x36, 0x29, 0x20, 0x2f, 0x20, 0x33, 0x32, 0x29, 0x20
        /*00cd*/ 	.byte	0x25, 0x20, 0x34, 0x29, 0x00
	.type		__unnamed_1,@object
	.size		__unnamed_1,(__unnamed_2 - __unnamed_1)
__unnamed_1:
        /*00d2*/ 	.byte	0x61, 0x75, 0x74, 0x6f, 0x20, 0x63, 0x75, 0x74, 0x65, 0x3a, 0x3a, 0x61, 0x73, 0x5f, 0x70, 0x6f
        /* <DEDUP_REMOVED lines=24> */
        /*0262*/ 	.byte	0x00
	.type		__unnamed_2,@object
	.size		__unnamed_2,(__unnamed_3 - __unnamed_2)
__unnamed_2:
        /* <DEDUP_REMOVED lines=26> */
	.type		__unnamed_3,@object
	.size		__unnamed_3,(.L_3 - __unnamed_3)
__unnamed_3:
        /* <DEDUP_REMOVED lines=41> */
.L_3:


//--------------------- .nv.shared._ZN7cutlass13device_kernelINS_4gemm6kernel13GemmUniversalIN4cute5tupleIJiiiiEEENS1_10collective13CollectiveMmaINS1_35MainloopSm100TmaUmmaWarpSpecializedILi5ELi2ELi4ENS5_IJNS4_1CILi1EEENSA_ILi2EEESB_EEEEENS5_IJNSA_ILi64EEENSA_ILi256EEESF_EEEaNS5_IJlSB_lEEEaSI_NS4_8TiledMMAINS4_8MMA_AtomIJNS4_15SM100_MMA_S8_SSIaaiLi64ELi256ELNS4_4UMMA5MajorE0ELSN_0ELNSM_8SaturateE0EEEEEENS4_6LayoutINS5_IJSB_SB_SB_EEENS5_IJNSA_ILi0EEEST_ST_EEEEENS5_IJNS4_10UnderscoreESW_SW_EEEEENS4_23SM90_TMA_LOAD_MULTICASTENS4_14ComposedLayoutINS4_7SwizzleILi2ELi4ELi3EEENS4_18smem_ptr_flag_bitsILi8EEENSR_INS5_IJNSA_ILi8EEESF_EEENS5_IJSF_SB_EEEEEEEvNS4_8identityENS4_13SM90_TMA_LOADES19_vS1A_EENS_8epilogue10collective18CollectiveEpilogueINS1D_23Sm100TmaWarpSpecializedILi4ELi2ELi32ELb0ELb0EEEJSH_NS5_IJNSR_ISF_SB_EES1I_EEEaSI_aSI_NS1D_6fusion15FusionCallbacksIS1H_NS1K_17LinearCombinationIaiaiLNS_15FloatRoundStyleE2EEESH_S1J_JEEENS4_5SM1004TMEM4LOAD26SM100_TMEM_LOAD_16dp32b32xES1B_S19_NS4_39AutoVectorizingCopyWithAssumedAlignmentILi128EEENS4_14SM90_TMA_STOREES19_S1V_S1V_EEEvvEEEEvNT_6ParamsE --------------------------
	.section	.nv.shared._ZN7cutlass13device_kernelINS_4gemm6kernel13GemmUniversalIN4cute5tupleIJiiiiEEENS1_10collective13CollectiveMmaINS1_35MainloopSm100TmaUmmaWarpSpecializedILi5ELi2ELi4ENS5_IJNS4_1CILi1EEENSA_ILi2EEESB_EEEEENS5_IJNSA_ILi64EEENSA_ILi256EEESF_EEEaNS5_IJlSB_lEEEaSI_NS4_8TiledMMAINS4_8MMA_AtomIJNS4_15SM100_MMA_S8_SSIaaiLi64ELi256ELNS4_4UMMA5MajorE0ELSN_0ELNSM_8SaturateE0EEEEEENS4_6LayoutINS5_IJSB_SB_SB_EEENS5_IJNSA_ILi0EEEST_ST_EEEEENS5_IJNS4_10UnderscoreESW_SW_EEEEENS4_23SM90_TMA_LOAD_MULTICASTENS4_14ComposedLayoutINS4_7SwizzleILi2ELi4ELi3EEENS4_18smem_ptr_flag_bitsILi8EEENSR_INS5_IJNSA_ILi8EEESF_EEENS5_IJSF_SB_EEEEEEEvNS4_8identityENS4_13SM90_TMA_LOADES19_vS1A_EENS_8epilogue10collective18CollectiveEpilogueINS1D_23Sm100TmaWarpSpecializedILi4ELi2ELi32ELb0ELb0EEEJSH_NS5_IJNSR_ISF_SB_EES1I_EEEaSI_aSI_NS1D_6fusion15FusionCallbacksIS1H_NS1K_17LinearCombinationIaiaiLNS_15FloatRoundStyleE2EEESH_S1J_JEEENS4_5SM1004TMEM4LOAD26SM100_TMEM_LOAD_16dp32b32xES1B_S19_NS4_39AutoVectorizingCopyWithAssumedAlignmentILi128EEENS4_14SM90_TMA_STOREES19_S1V_S1V_EEEvvEEEEvNT_6ParamsE,"aw",@nobits
	.sectionflags	@""
	.align	16
	.zero		1024


//--------------------- .nv.shared.reserved.0     --------------------------
	.section	.nv.shared.reserved.0,"aw",@nobits
	.weak		__nv_reservedSMEM_offset_0_alias
	.size		__nv_reservedSMEM_offset_0_alias, 0, 64
	.other		__nv_reservedSMEM_offset_0_alias,@"STO_CUDA_RESERVED_SHARED STV_DEFAULT"
__nv_reservedSMEM_offset_0_alias:
	.zero		0
.nv.shared.reserved.0:
	.zero		64
	.weak		__nv_reservedSMEM_tcgen05_partition
	.type		__nv_reservedSMEM_tcgen05_partition,@object
	.size		__nv_reservedSMEM_tcgen05_partition,(.L_0 - __nv_reservedSMEM_tcgen05_partition)
__nv_reservedSMEM_tcgen05_partition:
	.zero		32
.L_0:


//--------------------- .nv.global                --------------------------
	.section	.nv.global,"aw",@nobits
.nv.global:
	.type		_ZN39_INTERNAL_77ca6914_4_k_cu_4d36a6f1_99904cute1_E,@object
	.size		_ZN39_INTERNAL_77ca6914_4_k_cu_4d36a6f1_99904cute1_E,(_ZN39_INTERNAL_77ca6914_4_k_cu_4d36a6f1_99904cuda3std3__45__cpo6cbeginE - _ZN39_INTERNAL_77ca6914_4_k_cu_4d36a6f1_99904cute1_E)
_ZN39_INTERNAL_77ca6914_4_k_cu_4d36a6f1_99904cute1_E:
	.zero		1
	.type		_ZN39_INTERNAL_77ca6914_4_k_cu_4d36a6f1_99904cuda3std3__45__cpo6cbeginE,@object
	.size		_ZN39_INTERNAL_77ca6914_4_k_cu_4d36a6f1_99904cuda3std3__45__cpo6cbeginE,(_ZN39_INTERNAL_77ca6914_4_k_cu_4d36a6f1_99904cuda3std3__48in_placeE - _ZN39_INTERNAL_77ca6914_4_k_cu_4d36a6f1_99904cuda3std3__45__cpo6cbeginE)
_ZN39_INTERNAL_77ca6914_4_k_cu_4d36a6f1_99904cuda3std3__45__cpo6cbeginE:
	.zero		1
	.type		_ZN39_INTERNAL_77ca6914_4_k_cu_4d36a6f1_99904cuda3std3__48in_placeE,@object
	.size		_ZN39_INTERNAL_77ca6914_4_k_cu_4d36a6f1_99904cuda3std3__48in_placeE,(_ZN39_INTERNAL_77ca6914_4_k_cu_4d36a6f1_99904cuda3std6ranges3__45__cpo9iter_moveE - _ZN39_INTERNAL_77ca6914_4_k_cu_4d36a6f1_99904cuda3std3__48in_placeE)
_ZN39_INTERNAL_77ca6914_4_k_cu_4d36a6f1_99904cuda3std3__48in_placeE:
	.zero		1
	.type		_ZN39_INTERNAL_77ca6914_4_k_cu_4d36a6f1_99904cuda3std6ranges3__45__cpo9iter_moveE,@object
	.size		_ZN39_INTERNAL_77ca6914_4_k_cu_4d36a6f1_99904cuda3std6ranges3__45__cpo9iter_moveE,(_ZN39_INTERNAL_77ca6914_4_k_cu_4d36a6f1_99904cuda3std3__45__cpo5beginE - _ZN39_INTERNAL_77ca6914_4_k_cu_4d36a6f1_99904cuda3std6ranges3__45__cpo9iter_moveE)
_ZN39_INTERNAL_77ca6914_4_k_cu_4d36a6f1_99904cuda3std6ranges3__45__cpo9iter_moveE:
	.zero		1
	.type		_ZN39_INTERNAL_77ca6914_4_k_cu_4d36a6f1_99904cuda3std3__45__cpo5beginE,@object
	.size		_ZN39_INTERNAL_77ca6914_4_k_cu_4d36a6f1_99904cuda3std3__45__cpo5beginE,(_ZN39_INTERNAL_77ca6914_4_k_cu_4d36a6f1_99904cuda3std3__441_GLOBAL__N__77ca6914_4_k_cu_4d36a6f1_99906ignoreE - _ZN39_INTERNAL_77ca6914_4_k_cu_4d36a6f1_99904cuda3std3__45__cpo5beginE)
_ZN39_INTERNAL_77ca6914_4_k_cu_4d36a6f1_99904cuda3std3__45__cpo5beginE:
	.zero		1
	.type		_ZN39_INTERNAL_77ca6914_4_k_cu_4d36a6f1_99904cuda3std3__441_GLOBAL__N__77ca6914_4_k_cu_4d36a6f1_99906ignoreE,@object
	.size		_ZN39_INTERNAL_77ca6914_4_k_cu_4d36a6f1_99904cuda3std3__441_GLOBAL__N__77ca6914_4_k_cu_4d36a6f1_99906ignoreE,(_ZN39_INTERNAL_77ca6914_4_k_cu_4d36a6f1_99904cute7productE - _ZN39_INTERNAL_77ca6914_4_k_cu_4d36a6f1_99904cuda3std3__441_GLOBAL__N__77ca6914_4_k_cu_4d36a6f1_99906ignoreE)
_ZN39_INTERNAL_77ca6914_4_k_cu_4d36a6f1_99904cuda3std3__441_GLOBAL__N__77ca6914_4_k_cu_4d36a6f1_99906ignoreE:
	.zero		1
	.type		_ZN39_INTERNAL_77ca6914_4_k_cu_4d36a6f1_99904cute7productE,@object
	.size		_ZN39_INTERNAL_77ca6914_4_k_cu_4d36a6f1_99904cute7productE,(_ZN39_INTERNAL_77ca6914_4_k_cu_4d36a6f1_99904cuda3std3__45__cpo3endE - _ZN39_INTERNAL_77ca6914_4_k_cu_4d36a6f1_99904cute7productE)
_ZN39_INTERNAL_77ca6914_4_k_cu_4d36a6f1_99904cute7productE:
	.zero		1
	.type		_ZN39_INTERNAL_77ca6914_4_k_cu_4d36a6f1_99904cuda3std3__45__cpo3endE,@object
	.size		_ZN39_INTERNAL_77ca6914_4_k_cu_4d36a6f1_99904cuda3std3__45__cpo3endE,(_ZN39_INTERNAL_77ca6914_4_k_cu_4d36a6f1_99904cuda3std3__419piecewise_constructE - _ZN39_INTERNAL_77ca6914_4_k_cu_4d36a6f1_99904cuda3std3__45__cpo3endE)
_ZN39_INTERNAL_77ca6914_4_k_cu_4d36a6f1_99904cuda3std3__45__cpo3endE:
	.zero		1
	.type		_ZN39_INTERNAL_77ca6914_4_k_cu_4d36a6f1_99904cuda3std3__419piecewise_constructE,@object
	.size		_ZN39_INTERNAL_77ca6914_4_k_cu_4d36a6f1_99904cuda3std3__419piecewise_constructE,(_ZN39_INTERNAL_77ca6914_4_k_cu_4d36a6f1_99904cuda3std3__45__cpo4cendE - _ZN39_INTERNAL_77ca6914_4_k_cu_4d36a6f1_99904cuda3std3__419piecewise_constructE)
_ZN39_INTERNAL_77ca6914_4_k_cu_4d36a6f1_99904cuda3std3__419piecewise_constructE:
	.zero		1
	.type		_ZN39_INTERNAL_77ca6914_4_k_cu_4d36a6f1_99904cuda3std3__45__cpo4cendE,@object
	.size		_ZN39_INTERNAL_77ca6914_4_k_cu_4d36a6f1_99904cuda3std3__45__cpo4cendE,(_ZN39_INTERNAL_77ca6914_4_k_cu_4d36a6f1_99904cuda3std6ranges3__45__cpo4swapE - _ZN39_INTERNAL_77ca6914_4_k_cu_4d36a6f1_99904cuda3std3__45__cpo4cendE)
_ZN39_INTERNAL_77ca6914_4_k_cu_4d36a6f1_99904cuda3std3__45__cpo4cendE:
	.zero		1
	.type		_ZN39_INTERNAL_77ca6914_4_k_cu_4d36a6f1_99904cuda3std6ranges3__45__cpo4swapE,@object
	.size		_ZN39_INTERNAL_77ca6914_4_k_cu_4d36a6f1_99904cuda3std6ranges3__45__cpo4swapE,(.L_11 - _ZN39_INTERNAL_77ca6914_4_k_cu_4d36a6f1_99904cuda3std6ranges3__45__cpo4swapE)
_ZN39_INTERNAL_77ca6914_4_k_cu_4d36a6f1_99904cuda3std6ranges3__45__cpo4swapE:
	.zero		1
.L_11:


//--------------------- .nv.constant0._ZN7cutlass13device_kernelINS_4gemm6kernel13GemmUniversalIN4cute5tupleIJiiiiEEENS1_10collective13CollectiveMmaINS1_35MainloopSm100TmaUmmaWarpSpecializedILi5ELi2ELi4ENS5_IJNS4_1CILi1EEENSA_ILi2EEESB_EEEEENS5_IJNSA_ILi64EEENSA_ILi256EEESF_EEEaNS5_IJlSB_lEEEaSI_NS4_8TiledMMAINS4_8MMA_AtomIJNS4_15SM100_MMA_S8_SSIaaiLi64ELi256ELNS4_4UMMA5MajorE0ELSN_0ELNSM_8SaturateE0EEEEEENS4_6LayoutINS5_IJSB_SB_SB_EEENS5_IJNSA_ILi0EEEST_ST_EEEEENS5_IJNS4_10UnderscoreESW_SW_EEEEENS4_23SM90_TMA_LOAD_MULTICASTENS4_14ComposedLayoutINS4_7SwizzleILi2ELi4ELi3EEENS4_18smem_ptr_flag_bitsILi8EEENSR_INS5_IJNSA_ILi8EEESF_EEENS5_IJSF_SB_EEEEEEEvNS4_8identityENS4_13SM90_TMA_LOADES19_vS1A_EENS_8epilogue10collective18CollectiveEpilogueINS1D_23Sm100TmaWarpSpecializedILi4ELi2ELi32ELb0ELb0EEEJSH_NS5_IJNSR_ISF_SB_EES1I_EEEaSI_aSI_NS1D_6fusion15FusionCallbacksIS1H_NS1K_17LinearCombinationIaiaiLNS_15FloatRoundStyleE2EEESH_S1J_JEEENS4_5SM1004TMEM4LOAD26SM100_TMEM_LOAD_16dp32b32xES1B_S19_NS4_39AutoVectorizingCopyWithAssumedAlignmentILi128EEENS4_14SM90_TMA_STOREES19_S1V_S1V_EEEvvEEEEvNT_6ParamsE --------------------------
	.section	.nv.constant0._ZN7cutlass13device_kernelINS_4gemm6kernel13GemmUniversalIN4cute5tupleIJiiiiEEENS1_10collective13CollectiveMmaINS1_35MainloopSm100TmaUmmaWarpSpecializedILi5ELi2ELi4ENS5_IJNS4_1CILi1EEENSA_ILi2EEESB_EEEEENS5_IJNSA_ILi64EEENSA_ILi256EEESF_EEEaNS5_IJlSB_lEEEaSI_NS4_8TiledMMAINS4_8MMA_AtomIJNS4_15SM100_MMA_S8_SSIaaiLi64ELi256ELNS4_4UMMA5MajorE0ELSN_0ELNSM_8SaturateE0EEEEEENS4_6LayoutINS5_IJSB_SB_SB_EEENS5_IJNSA_ILi0EEEST_ST_EEEEENS5_IJNS4_10UnderscoreESW_SW_EEEEENS4_23SM90_TMA_LOAD_MULTICASTENS4_14ComposedLayoutINS4_7SwizzleILi2ELi4ELi3EEENS4_18smem_ptr_flag_bitsILi8EEENSR_INS5_IJNSA_ILi8EEESF_EEENS5_IJSF_SB_EEEEEEEvNS4_8identityENS4_13SM90_TMA_LOADES19_vS1A_EENS_8epilogue10collective18CollectiveEpilogueINS1D_23Sm100TmaWarpSpecializedILi4ELi2ELi32ELb0ELb0EEEJSH_NS5_IJNSR_ISF_SB_EES1I_EEEaSI_aSI_NS1D_6fusion15FusionCallbacksIS1H_NS1K_17LinearCombinationIaiaiLNS_15FloatRoundStyleE2EEESH_S1J_JEEENS4_5SM1004TMEM4LOAD26SM100_TMEM_LOAD_16dp32b32xES1B_S19_NS4_39AutoVectorizingCopyWithAssumedAlignmentILi128EEENS4_14SM90_TMA_STOREES19_S1V_S1V_EEEvvEEEEvNT_6ParamsE,"a",@progbits
	.sectionflags	@""
	.align	4
.nv.constant0._ZN7cutlass13device_kernelINS_4gemm6kernel13GemmUniversalIN4cute5tupleIJiiiiEEENS1_10collective13CollectiveMmaINS1_35MainloopSm100TmaUmmaWarpSpecializedILi5ELi2ELi4ENS5_IJNS4_1CILi1EEENSA_ILi2EEESB_EEEEENS5_IJNSA_ILi64EEENSA_ILi256EEESF_EEEaNS5_IJlSB_lEEEaSI_NS4_8TiledMMAINS4_8MMA_AtomIJNS4_15SM100_MMA_S8_SSIaaiLi64ELi256ELNS4_4UMMA5MajorE0ELSN_0ELNSM_8SaturateE0EEEEEENS4_6LayoutINS5_IJSB_SB_SB_EEENS5_IJNSA_ILi0EEEST_ST_EEEEENS5_IJNS4_10UnderscoreESW_SW_EEEEENS4_23SM90_TMA_LOAD_MULTICASTENS4_14ComposedLayoutINS4_7SwizzleILi2ELi4ELi3EEENS4_18smem_ptr_flag_bitsILi8EEENSR_INS5_IJNSA_ILi8EEESF_EEENS5_IJSF_SB_EEEEEEEvNS4_8identityENS4_13SM90_TMA_LOADES19_vS1A_EENS_8epilogue10collective18CollectiveEpilogueINS1D_23Sm100TmaWarpSpecializedILi4ELi2ELi32ELb0ELb0EEEJSH_NS5_IJNSR_ISF_SB_EES1I_EEEaSI_aSI_NS1D_6fusion15FusionCallbacksIS1H_NS1K_17LinearCombinationIaiaiLNS_15FloatRoundStyleE2EEESH_S1J_JEEENS4_5SM1004TMEM4LOAD26SM100_TMEM_LOAD_16dp32b32xES1B_S19_NS4_39AutoVectorizingCopyWithAssumedAlignmentILi128EEENS4_14SM90_TMA_STOREES19_S1V_S1V_EEEvvEEEEvNT_6ParamsE:
	.zero		2944


//--------------------- SYMBOLS --------------------------

	.type		.nv.reservedSmem.offset0,@object
	.size		.nv.reservedSmem.offset0,0x4
	.type		.nv.reservedSmem.cap,@object
	.size		.nv.reservedSmem.cap,0x4
	.type		__assertfail,@function
